//
// Generated by NVIDIA NVVM Compiler
//
// Compiler Build ID: CL-36424714
// Cuda compilation tools, release 13.0, V13.0.88
// Based on NVVM 20.0.0
//

.version 9.0
.target sm_100
.address_size 64

	// .globl	_Z14mat_mul_kernelPKfS0_Pfiii
.extern .func __assertfail
(
	.param .b64 __assertfail_param_0,
	.param .b64 __assertfail_param_1,
	.param .b32 __assertfail_param_2,
	.param .b64 __assertfail_param_3,
	.param .b64 __assertfail_param_4
)
;
.global .align 1 .b8 __unnamed_1[80] = {118, 111, 105, 100, 32, 116, 105, 108, 101, 100, 95, 109, 97, 116, 95, 109, 117, 108, 95, 107, 101, 114, 110, 101, 108, 40, 99, 111, 110, 115, 116, 32, 102, 108, 111, 97, 116, 32, 42, 44, 32, 99, 111, 110, 115, 116, 32, 102, 108, 111, 97, 116, 32, 42, 44, 32, 102, 108, 111, 97, 116, 32, 42, 44, 32, 105, 110, 116, 44, 32, 105, 110, 116, 44, 32, 105, 110, 116, 41};
// _ZZ20tiled_mat_mul_kernelPKfS0_PfiiiE4sh_A has been demoted
// _ZZ20tiled_mat_mul_kernelPKfS0_PfiiiE4sh_B has been demoted
.global .align 1 .b8 $str[24] = {84, 73, 76, 69, 95, 83, 73, 90, 69, 32, 61, 61, 32, 98, 108, 111, 99, 107, 68, 105, 109, 46, 120};
.global .align 1 .b8 $str$1[27] = {47, 116, 109, 112, 47, 115, 97, 115, 115, 95, 99, 117, 95, 51, 114, 100, 108, 103, 99, 57, 114, 47, 107, 46, 99, 117};
.global .align 1 .b8 $str$2[24] = {84, 73, 76, 69, 95, 83, 73, 90, 69, 32, 61, 61, 32, 98, 108, 111, 99, 107, 68, 105, 109, 46, 121};

.visible .entry _Z14mat_mul_kernelPKfS0_Pfiii(
	.param .u64 .ptr .align 1 _Z14mat_mul_kernelPKfS0_Pfiii_param_0,
	.param .u64 .ptr .align 1 _Z14mat_mul_kernelPKfS0_Pfiii_param_1,
	.param .u64 .ptr .align 1 _Z14mat_mul_kernelPKfS0_Pfiii_param_2,
	.param .u32 _Z14mat_mul_kernelPKfS0_Pfiii_param_3,
	.param .u32 _Z14mat_mul_kernelPKfS0_Pfiii_param_4,
	.param .u32 _Z14mat_mul_kernelPKfS0_Pfiii_param_5
)
{
	.reg .pred 	%p<13>;
	.reg .b32 	%r<41>;
	.reg .b32 	%f<68>;
	.reg .b64 	%rd<53>;

	ld.param.u64 	%rd7, [_Z14mat_mul_kernelPKfS0_Pfiii_param_0];
	ld.param.u64 	%rd8, [_Z14mat_mul_kernelPKfS0_Pfiii_param_1];
	ld.param.u64 	%rd6, [_Z14mat_mul_kernelPKfS0_Pfiii_param_2];
	ld.param.u32 	%r20, [_Z14mat_mul_kernelPKfS0_Pfiii_param_3];
	ld.param.u32 	%r18, [_Z14mat_mul_kernelPKfS0_Pfiii_param_4];
	ld.param.u32 	%r19, [_Z14mat_mul_kernelPKfS0_Pfiii_param_5];
	cvta.to.global.u64 	%rd1, %rd8;
	cvta.to.global.u64 	%rd2, %rd7;
	mov.u32 	%r21, %ntid.y;
	mov.u32 	%r22, %ctaid.y;
	mov.u32 	%r23, %tid.y;
	mad.lo.s32 	%r1, %r21, %r22, %r23;
	mov.u32 	%r24, %ntid.x;
	mov.u32 	%r25, %ctaid.x;
	mov.u32 	%r26, %tid.x;
	mad.lo.s32 	%r2, %r24, %r25, %r26;
	setp.ge.s32 	%p1, %r1, %r20;
	setp.ge.s32 	%p2, %r2, %r19;
	or.pred  	%p3, %p1, %p2;
	@%p3 bra 	$L__BB0_14;
	setp.lt.s32 	%p4, %r18, 1;
	mov.f32 	%f67, 0f00000000;
	@%p4 bra 	$L__BB0_13;
	mul.lo.s32 	%r3, %r18, %r1;
	and.b32  	%r4, %r18, 7;
	setp.lt.u32 	%p5, %r18, 8;
	mov.f32 	%f67, 0f00000000;
	mov.b32 	%r39, 0;
	@%p5 bra 	$L__BB0_5;
	and.b32  	%r39, %r18, 2147483640;
	neg.s32 	%r37, %r39;
	shl.b32 	%r7, %r19, 3;
	mul.wide.u32 	%rd9, %r3, 4;
	add.s64 	%rd10, %rd9, %rd2;
	add.s64 	%rd52, %rd10, 16;
	mov.f32 	%f67, 0f00000000;
	mul.wide.s32 	%rd13, %r19, 4;
	mov.u32 	%r36, %r2;
$L__BB0_4:
	.pragma "nounroll";
	ld.global.f32 	%f17, [%rd52+-16];
	mul.wide.s32 	%rd11, %r36, 4;
	add.s64 	%rd12, %rd1, %rd11;
	ld.global.f32 	%f18, [%rd12];
	fma.rn.f32 	%f19, %f17, %f18, %f67;
	ld.global.f32 	%f20, [%rd52+-12];
	add.s64 	%rd14, %rd12, %rd13;
	ld.global.f32 	%f21, [%rd14];
	fma.rn.f32 	%f22, %f20, %f21, %f19;
	ld.global.f32 	%f23, [%rd52+-8];
	add.s64 	%rd15, %rd14, %rd13;
	ld.global.f32 	%f24, [%rd15];
	fma.rn.f32 	%f25, %f23, %f24, %f22;
	ld.global.f32 	%f26, [%rd52+-4];
	add.s64 	%rd16, %rd15, %rd13;
	ld.global.f32 	%f27, [%rd16];
	fma.rn.f32 	%f28, %f26, %f27, %f25;
	ld.global.f32 	%f29, [%rd52];
	add.s64 	%rd17, %rd16, %rd13;
	ld.global.f32 	%f30, [%rd17];
	fma.rn.f32 	%f31, %f29, %f30, %f28;
	ld.global.f32 	%f32, [%rd52+4];
	add.s64 	%rd18, %rd17, %rd13;
	ld.global.f32 	%f33, [%rd18];
	fma.rn.f32 	%f34, %f32, %f33, %f31;
	ld.global.f32 	%f35, [%rd52+8];
	add.s64 	%rd19, %rd18, %rd13;
	ld.global.f32 	%f36, [%rd19];
	fma.rn.f32 	%f37, %f35, %f36, %f34;
	ld.global.f32 	%f38, [%rd52+12];
	add.s64 	%rd20, %rd19, %rd13;
	ld.global.f32 	%f39, [%rd20];
	fma.rn.f32 	%f67, %f38, %f39, %f37;
	add.s32 	%r37, %r37, 8;
	add.s32 	%r36, %r36, %r7;
	add.s64 	%rd52, %rd52, 32;
	setp.ne.s32 	%p6, %r37, 0;
	@%p6 bra 	$L__BB0_4;
$L__BB0_5:
	setp.eq.s32 	%p7, %r4, 0;
	@%p7 bra 	$L__BB0_13;
	and.b32  	%r13, %r18, 3;
	setp.lt.u32 	%p8, %r4, 4;
	@%p8 bra 	$L__BB0_8;
	add.s32 	%r28, %r39, %r3;
	mul.wide.u32 	%rd21, %r28, 4;
	add.s64 	%rd22, %rd2, %rd21;
	ld.global.f32 	%f41, [%rd22];
	mad.lo.s32 	%r29, %r39, %r19, %r2;
	mul.wide.s32 	%rd23, %r29, 4;
	add.s64 	%rd24, %rd1, %rd23;
	ld.global.f32 	%f42, [%rd24];
	fma.rn.f32 	%f43, %f41, %f42, %f67;
	cvt.u64.u32 	%rd25, %r3;
	cvt.u64.u32 	%rd26, %r39;
	add.s64 	%rd27, %rd26, %rd25;
	shl.b64 	%rd28, %rd27, 2;
	add.s64 	%rd29, %rd2, %rd28;
	ld.global.f32 	%f44, [%rd29+4];
	mul.wide.s32 	%rd30, %r19, 4;
	add.s64 	%rd31, %rd24, %rd30;
	ld.global.f32 	%f45, [%rd31];
	fma.rn.f32 	%f46, %f44, %f45, %f43;
	ld.global.f32 	%f47, [%rd29+8];
	add.s64 	%rd32, %rd31, %rd30;
	ld.global.f32 	%f48, [%rd32];
	fma.rn.f32 	%f49, %f47, %f48, %f46;
	ld.global.f32 	%f50, [%rd29+12];
	add.s64 	%rd33, %rd32, %rd30;
	ld.global.f32 	%f51, [%rd33];
	fma.rn.f32 	%f67, %f50, %f51, %f49;
	add.s32 	%r39, %r39, 4;
$L__BB0_8:
	setp.eq.s32 	%p9, %r13, 0;
	@%p9 bra 	$L__BB0_13;
	setp.eq.s32 	%p10, %r13, 1;
	@%p10 bra 	$L__BB0_11;
	add.s32 	%r30, %r39, %r3;
	mul.wide.u32 	%rd34, %r30, 4;
	add.s64 	%rd35, %rd2, %rd34;
	ld.global.f32 	%f53, [%rd35];
	mad.lo.s32 	%r31, %r39, %r19, %r2;
	mul.wide.s32 	%rd36, %r31, 4;
	add.s64 	%rd37, %rd1, %rd36;
	ld.global.f32 	%f54, [%rd37];
	fma.rn.f32 	%f55, %f53, %f54, %f67;
	cvt.u64.u32 	%rd38, %r3;
	cvt.u64.u32 	%rd39, %r39;
	add.s64 	%rd40, %rd39, %rd38;
	shl.b64 	%rd41, %rd40, 2;
	add.s64 	%rd42, %rd2, %rd41;
	ld.global.f32 	%f56, [%rd42+4];
	mul.wide.s32 	%rd43, %r19, 4;
	add.s64 	%rd44, %rd37, %rd43;
	ld.global.f32 	%f57, [%rd44];
	fma.rn.f32 	%f67, %f56, %f57, %f55;
	add.s32 	%r39, %r39, 2;
$L__BB0_11:
	and.b32  	%r32, %r18, 1;
	setp.eq.b32 	%p11, %r32, 1;
	not.pred 	%p12, %p11;
	@%p12 bra 	$L__BB0_13;
	add.s32 	%r33, %r39, %r3;
	mul.wide.u32 	%rd45, %r33, 4;
	add.s64 	%rd46, %rd2, %rd45;
	ld.global.f32 	%f58, [%rd46];
	mad.lo.s32 	%r34, %r39, %r19, %r2;
	mul.wide.s32 	%rd47, %r34, 4;
	add.s64 	%rd48, %rd1, %rd47;
	ld.global.f32 	%f59, [%rd48];
	fma.rn.f32 	%f67, %f58, %f59, %f67;
$L__BB0_13:
	mad.lo.s32 	%r35, %r19, %r1, %r2;
	cvta.to.global.u64 	%rd49, %rd6;
	mul.wide.s32 	%rd50, %r35, 4;
	add.s64 	%rd51, %rd49, %rd50;
	st.global.f32 	[%rd51], %f67;
$L__BB0_14:
	ret;

}
	// .globl	_Z20tiled_mat_mul_kernelPKfS0_Pfiii
.visible .entry _Z20tiled_mat_mul_kernelPKfS0_Pfiii(
	.param .u64 .ptr .align 1 _Z20tiled_mat_mul_kernelPKfS0_Pfiii_param_0,
	.param .u64 .ptr .align 1 _Z20tiled_mat_mul_kernelPKfS0_Pfiii_param_1,
	.param .u64 .ptr .align 1 _Z20tiled_mat_mul_kernelPKfS0_Pfiii_param_2,
	.param .u32 _Z20tiled_mat_mul_kernelPKfS0_Pfiii_param_3,
	.param .u32 _Z20tiled_mat_mul_kernelPKfS0_Pfiii_param_4,
	.param .u32 _Z20tiled_mat_mul_kernelPKfS0_Pfiii_param_5
)
{
	.reg .pred 	%p<14>;
	.reg .b32 	%r<44>;
	.reg .b32 	%f<114>;
	.reg .b64 	%rd<25>;
	// demoted variable
	.shared .align 4 .b8 _ZZ20tiled_mat_mul_kernelPKfS0_PfiiiE4sh_A[4096];
	// demoted variable
	.shared .align 4 .b8 _ZZ20tiled_mat_mul_kernelPKfS0_PfiiiE4sh_B[4096];
	ld.param.u64 	%rd3, [_Z20tiled_mat_mul_kernelPKfS0_Pfiii_param_0];
	ld.param.u64 	%rd4, [_Z20tiled_mat_mul_kernelPKfS0_Pfiii_param_1];
	ld.param.u64 	%rd5, [_Z20tiled_mat_mul_kernelPKfS0_Pfiii_param_2];
	ld.param.u32 	%r25, [_Z20tiled_mat_mul_kernelPKfS0_Pfiii_param_3];
	ld.param.u32 	%r26, [_Z20tiled_mat_mul_kernelPKfS0_Pfiii_param_4];
	ld.param.u32 	%r27, [_Z20tiled_mat_mul_kernelPKfS0_Pfiii_param_5];
	mov.u32 	%r28, %ntid.x;
	setp.eq.s32 	%p1, %r28, 32;
	@%p1 bra 	$L__BB1_2;
	mov.u64 	%rd6, $str;
	cvta.global.u64 	%rd7, %rd6;
	mov.u64 	%rd8, $str$1;
	cvta.global.u64 	%rd9, %rd8;
	mov.u64 	%rd10, __unnamed_1;
	cvta.global.u64 	%rd11, %rd10;
	{ // callseq 0, 0
	.param .b64 param0;
	st.param.b64 	[param0], %rd7;
	.param .b64 param1;
	st.param.b64 	[param1], %rd9;
	.param .b32 param2;
	st.param.b32 	[param2], 89;
	.param .b64 param3;
	st.param.b64 	[param3], %rd11;
	.param .b64 param4;
	st.param.b64 	[param4], 1;
	call.uni 
	__assertfail, 
	(
	param0, 
	param1, 
	param2, 
	param3, 
	param4
	);
	} // callseq 0
$L__BB1_2:
	mov.u32 	%r29, %ntid.y;
	setp.eq.s32 	%p2, %r29, 32;
	@%p2 bra 	$L__BB1_4;
	mov.u64 	%rd12, $str$2;
	cvta.global.u64 	%rd13, %rd12;
	mov.u64 	%rd14, $str$1;
	cvta.global.u64 	%rd15, %rd14;
	mov.u64 	%rd16, __unnamed_1;
	cvta.global.u64 	%rd17, %rd16;
	{ // callseq 1, 0
	.param .b64 param0;
	st.param.b64 	[param0], %rd13;
	.param .b64 param1;
	st.param.b64 	[param1], %rd15;
	.param .b32 param2;
	st.param.b32 	[param2], 90;
	.param .b64 param3;
	st.param.b64 	[param3], %rd17;
	.param .b64 param4;
	st.param.b64 	[param4], 1;
	call.uni 
	__assertfail, 
	(
	param0, 
	param1, 
	param2, 
	param3, 
	param4
	);
	} // callseq 1
$L__BB1_4:
	mov.u32 	%r30, %ctaid.y;
	mov.u32 	%r31, %ctaid.x;
	mov.u32 	%r41, %tid.y;
	mov.u32 	%r39, %tid.x;
	shl.b32 	%r32, %r30, 5;
	add.s32 	%r3, %r32, %r41;
	shl.b32 	%r4, %r31, 5;
	add.s32 	%r5, %r4, %r39;
	cvt.rn.f32.s32 	%f9, %r26;
	mul.f32 	%f10, %f9, 0f3D000000;
	cvt.rpi.f32.f32 	%f11, %f10;
	cvt.rzi.s32.f32 	%r6, %f11;
	setp.lt.s32 	%p3, %r6, 1;
	mov.f32 	%f113, 0f00000000;
	@%p3 bra 	$L__BB1_11;
	shl.b32 	%r33, %r41, 7;
	mov.u32 	%r34, _ZZ20tiled_mat_mul_kernelPKfS0_PfiiiE4sh_A;
	add.s32 	%r7, %r34, %r33;
	shl.b32 	%r35, %r39, 2;
	add.s32 	%r8, %r7, %r35;
	mov.u32 	%r36, _ZZ20tiled_mat_mul_kernelPKfS0_PfiiiE4sh_B;
	add.s32 	%r10, %r36, %r35;
	add.s32 	%r9, %r10, %r33;
	neg.s32 	%r43, %r6;
	mad.lo.s32 	%r37, %r41, %r27, %r39;
	add.s32 	%r42, %r37, %r4;
	shl.b32 	%r13, %r27, 5;
	mad.lo.s32 	%r40, %r26, %r3, %r39;
	cvta.to.global.u64 	%rd1, %rd3;
	cvta.to.global.u64 	%rd2, %rd4;
	mov.f32 	%f113, 0f00000000;
$L__BB1_6:
	setp.ge.s32 	%p4, %r3, %r25;
	setp.ge.s32 	%p5, %r39, %r26;
	mov.f32 	%f111, 0f00000000;
	or.pred  	%p6, %p4, %p5;
	@%p6 bra 	$L__BB1_8;
	mul.wide.s32 	%rd18, %r40, 4;
	add.s64 	%rd19, %rd1, %rd18;
	ld.global.f32 	%f111, [%rd19];
$L__BB1_8:
	setp.ge.s32 	%p7, %r5, %r27;
	st.shared.f32 	[%r8], %f111;
	setp.ge.s32 	%p8, %r41, %r26;
	mov.f32 	%f112, 0f00000000;
	or.pred  	%p9, %p8, %p7;
	@%p9 bra 	$L__BB1_10;
	mul.wide.s32 	%rd20, %r42, 4;
	add.s64 	%rd21, %rd2, %rd20;
	ld.global.f32 	%f112, [%rd21];
$L__BB1_10:
	st.shared.f32 	[%r9], %f112;
	bar.sync 	0;
	ld.shared.f32 	%f15, [%r7];
	ld.shared.f32 	%f16, [%r10];
	fma.rn.f32 	%f17, %f15, %f16, %f113;
	ld.shared.f32 	%f18, [%r7+4];
	ld.shared.f32 	%f19, [%r10+128];
	fma.rn.f32 	%f20, %f18, %f19, %f17;
	ld.shared.f32 	%f21, [%r7+8];
	ld.shared.f32 	%f22, [%r10+256];
	fma.rn.f32 	%f23, %f21, %f22, %f20;
	ld.shared.f32 	%f24, [%r7+12];
	ld.shared.f32 	%f25, [%r10+384];
	fma.rn.f32 	%f26, %f24, %f25, %f23;
	ld.shared.f32 	%f27, [%r7+16];
	ld.shared.f32 	%f28, [%r10+512];
	fma.rn.f32 	%f29, %f27, %f28, %f26;
	ld.shared.f32 	%f30, [%r7+20];
	ld.shared.f32 	%f31, [%r10+640];
	fma.rn.f32 	%f32, %f30, %f31, %f29;
	ld.shared.f32 	%f33, [%r7+24];
	ld.shared.f32 	%f34, [%r10+768];
	fma.rn.f32 	%f35, %f33, %f34, %f32;
	ld.shared.f32 	%f36, [%r7+28];
	ld.shared.f32 	%f37, [%r10+896];
	fma.rn.f32 	%f38, %f36, %f37, %f35;
	ld.shared.f32 	%f39, [%r7+32];
	ld.shared.f32 	%f40, [%r10+1024];
	fma.rn.f32 	%f41, %f39, %f40, %f38;
	ld.shared.f32 	%f42, [%r7+36];
	ld.shared.f32 	%f43, [%r10+1152];
	fma.rn.f32 	%f44, %f42, %f43, %f41;
	ld.shared.f32 	%f45, [%r7+40];
	ld.shared.f32 	%f46, [%r10+1280];
	fma.rn.f32 	%f47, %f45, %f46, %f44;
	ld.shared.f32 	%f48, [%r7+44];
	ld.shared.f32 	%f49, [%r10+1408];
	fma.rn.f32 	%f50, %f48, %f49, %f47;
	ld.shared.f32 	%f51, [%r7+48];
	ld.shared.f32 	%f52, [%r10+1536];
	fma.rn.f32 	%f53, %f51, %f52, %f50;
	ld.shared.f32 	%f54, [%r7+52];
	ld.shared.f32 	%f55, [%r10+1664];
	fma.rn.f32 	%f56, %f54, %f55, %f53;
	ld.shared.f32 	%f57, [%r7+56];
	ld.shared.f32 	%f58, [%r10+1792];
	fma.rn.f32 	%f59, %f57, %f58, %f56;
	ld.shared.f32 	%f60, [%r7+60];
	ld.shared.f32 	%f61, [%r10+1920];
	fma.rn.f32 	%f62, %f60, %f61, %f59;
	ld.shared.f32 	%f63, [%r7+64];
	ld.shared.f32 	%f64, [%r10+2048];
	fma.rn.f32 	%f65, %f63, %f64, %f62;
	ld.shared.f32 	%f66, [%r7+68];
	ld.shared.f32 	%f67, [%r10+2176];
	fma.rn.f32 	%f68, %f66, %f67, %f65;
	ld.shared.f32 	%f69, [%r7+72];
	ld.shared.f32 	%f70, [%r10+2304];
	fma.rn.f32 	%f71, %f69, %f70, %f68;
	ld.shared.f32 	%f72, [%r7+76];
	ld.shared.f32 	%f73, [%r10+2432];
	fma.rn.f32 	%f74, %f72, %f73, %f71;
	ld.shared.f32 	%f75, [%r7+80];
	ld.shared.f32 	%f76, [%r10+2560];
	fma.rn.f32 	%f77, %f75, %f76, %f74;
	ld.shared.f32 	%f78, [%r7+84];
	ld.shared.f32 	%f79, [%r10+2688];
	fma.rn.f32 	%f80, %f78, %f79, %f77;
	ld.shared.f32 	%f81, [%r7+88];
	ld.shared.f32 	%f82, [%r10+2816];
	fma.rn.f32 	%f83, %f81, %f82, %f80;
	ld.shared.f32 	%f84, [%r7+92];
	ld.shared.f32 	%f85, [%r10+2944];
	fma.rn.f32 	%f86, %f84, %f85, %f83;
	ld.shared.f32 	%f87, [%r7+96];
	ld.shared.f32 	%f88, [%r10+3072];
	fma.rn.f32 	%f89, %f87, %f88, %f86;
	ld.shared.f32 	%f90, [%r7+100];
	ld.shared.f32 	%f91, [%r10+3200];
	fma.rn.f32 	%f92, %f90, %f91, %f89;
	ld.shared.f32 	%f93, [%r7+104];
	ld.shared.f32 	%f94, [%r10+3328];
	fma.rn.f32 	%f95, %f93, %f94, %f92;
	ld.shared.f32 	%f96, [%r7+108];
	ld.shared.f32 	%f97, [%r10+3456];
	fma.rn.f32 	%f98, %f96, %f97, %f95;
	ld.shared.f32 	%f99, [%r7+112];
	ld.shared.f32 	%f100, [%r10+3584];
	fma.rn.f32 	%f101, %f99, %f100, %f98;
	ld.shared.f32 	%f102, [%r7+116];
	ld.shared.f32 	%f103, [%r10+3712];
	fma.rn.f32 	%f104, %f102, %f103, %f101;
	ld.shared.f32 	%f105, [%r7+120];
	ld.shared.f32 	%f106, [%r10+3840];
	fma.rn.f32 	%f107, %f105, %f106, %f104;
	ld.shared.f32 	%f108, [%r7+124];
	ld.shared.f32 	%f109, [%r10+3968];
	fma.rn.f32 	%f113, %f108, %f109, %f107;
	bar.sync 	0;
	add.s32 	%r43, %r43, 1;
	setp.ne.s32 	%p10, %r43, 0;
	add.s32 	%r42, %r42, %r13;
	add.s32 	%r41, %r41, 32;
	add.s32 	%r40, %r40, 32;
	add.s32 	%r39, %r39, 32;
	@%p10 bra 	$L__BB1_6;
$L__BB1_11:
	setp.ge.s32 	%p11, %r3, %r25;
	setp.ge.s32 	%p12, %r5, %r27;
	or.pred  	%p13, %p11, %p12;
	@%p13 bra 	$L__BB1_13;
	mad.lo.s32 	%r38, %r27, %r3, %r5;
	cvta.to.global.u64 	%rd22, %rd5;
	mul.wide.u32 	%rd23, %r38, 4;
	add.s64 	%rd24, %rd22, %rd23;
	st.global.f32 	[%rd24], %f113;
$L__BB1_13:
	ret;

}


// ===== COMPILED SASS (sm_100) =====

	.target	sm_100

	.elftype	@"ET_EXEC"


//--------------------- .note.nv.tkinfo           --------------------------
	.section	.note.nv.tkinfo,"",@"SHT_NOTE"
	.sectionflags	@"SHF_NOTE_NV_TKINFO"
	.tkinfo
        /*0018*/ 	.word	0x00000002
        /*0030*/ 	.string	""
        /*0030*/ 	.string	"ptxas"
        /*0030*/ 	.string	"Cuda compilation tools, release 13.0, V13.0.88"
        /*0030*/ 	.string	"Build cuda_13.0.r13.0/compiler.36424714_0"
        /*0030*/ 	.string	"-arch sm_100 -m 64 "



//--------------------- .note.nv.cuinfo           --------------------------
	.section	.note.nv.cuinfo,"",@"SHT_NOTE"
	.sectionflags	@"SHF_NOTE_NV_CUINFO"
        /*0018*/ 	.short	0x0002
        /*001a*/ 	.short	0x0064
        /*001c*/ 	.short	0x0082
	.zero		2


//--------------------- .nv.info                  --------------------------
	.section	.nv.info,"",@"SHT_CUDA_INFO"
	.align	4


	//----- nvinfo : EIATTR_REGCOUNT
	.align		4
        /*0000*/ 	.byte	0x04, 0x2f
        /*0002*/ 	.short	(.L_5 - .L_4)
	.align		4
.L_4:
        /*0004*/ 	.word	index@(_Z14mat_mul_kernelPKfS0_Pfiii)
        /*0008*/ 	.word	0x00000020


	//----- nvinfo : EIATTR_FRAME_SIZE
	.align		4
.L_5:
        /*000c*/ 	.byte	0x04, 0x11
        /*000e*/ 	.short	(.L_7 - .L_6)
	.align		4
.L_6:
        /*0010*/ 	.word	index@(_Z14mat_mul_kernelPKfS0_Pfiii)
        /*0014*/ 	.word	0x00000000


	//----- nvinfo : EIATTR_REGCOUNT
	.align		4
.L_7:
        /*0018*/ 	.byte	0x04, 0x2f
        /*001a*/ 	.short	(.L_9 - .L_8)
	.align		4
.L_8:
        /*001c*/ 	.word	index@(_Z20tiled_mat_mul_kernelPKfS0_Pfiii)
        /*0020*/ 	.word	0x00000020


	//----- nvinfo : EIATTR_FRAME_SIZE
	.align		4
.L_9:
        /*0024*/ 	.byte	0x04, 0x11
        /*0026*/ 	.short	(.L_11 - .L_10)
	.align		4
.L_10:
        /*0028*/ 	.word	index@(_Z20tiled_mat_mul_kernelPKfS0_Pfiii)
        /*002c*/ 	.word	0x00000000


	//----- nvinfo : EIATTR_MIN_STACK_SIZE
	.align		4
.L_11:
        /*0030*/ 	.byte	0x04, 0x12
        /*0032*/ 	.short	(.L_13 - .L_12)
	.align		4
.L_12:
        /*0034*/ 	.word	index@(_Z20tiled_mat_mul_kernelPKfS0_Pfiii)
        /*0038*/ 	.word	0x00000000


	//----- nvinfo : EIATTR_MIN_STACK_SIZE
	.align		4
.L_13:
        /*003c*/ 	.byte	0x04, 0x12
        /*003e*/ 	.short	(.L_15 - .L_14)
	.align		4
.L_14:
        /*0040*/ 	.word	index@(_Z14mat_mul_kernelPKfS0_Pfiii)
        /*0044*/ 	.word	0x00000000
.L_15:


//--------------------- .nv.compat                --------------------------
	.section	.nv.compat,"",@"SHT_CUDA_COMPAT_INFO"
	.align	4
        /*0000*/ 	.byte	0x02, 0x09, 0x00, 0x00, 0x02, 0x02, 0x01, 0x00, 0x02, 0x05, 0x05, 0x00, 0x03, 0x07, 0x01, 0x01
        /*0010*/ 	.byte	0x02, 0x03, 0x00, 0x00, 0x02, 0x06, 0x01, 0x00, 0x04, 0x0b, 0x08, 0x00, 0x09, 0x00, 0x00, 0x00
        /*0020*/ 	.byte	0x00, 0x00, 0x00, 0x00


//--------------------- .nv.info._Z20tiled_mat_mul_kernelPKfS0_Pfiii --------------------------
	.section	.nv.info._Z20tiled_mat_mul_kernelPKfS0_Pfiii,"",@"SHT_CUDA_INFO"
	.sectionflags	@""
	.align	4


	//----- nvinfo : EIATTR_CUDA_API_VERSION
	.align		4
        /*0000*/ 	.byte	0x04, 0x37
        /*0002*/ 	.short	(.L_17 - .L_16)
.L_16:
        /*0004*/ 	.word	0x00000082


	//----- nvinfo : EIATTR_KPARAM_INFO
	.align		4
.L_17:
        /*0008*/ 	.byte	0x04, 0x17
        /*000a*/ 	.short	(.L_19 - .L_18)
.L_18:
        /*000c*/ 	.word	0x00000000
        /*0010*/ 	.short	0x0005
        /*0012*/ 	.short	0x0020
        /*0014*/ 	.byte	0x00, 0xf0, 0x11, 0x00


	//----- nvinfo : EIATTR_KPARAM_INFO
	.align		4
.L_19:
        /*0018*/ 	.byte	0x04, 0x17
        /*001a*/ 	.short	(.L_21 - .L_20)
.L_20:
        /*001c*/ 	.word	0x00000000
        /*0020*/ 	.short	0x0004
        /*0022*/ 	.short	0x001c
        /*0024*/ 	.byte	0x00, 0xf0, 0x11, 0x00


	//----- nvinfo : EIATTR_KPARAM_INFO
	.align		4
.L_21:
        /*0028*/ 	.byte	0x04, 0x17
        /*002a*/ 	.short	(.L_23 - .L_22)
.L_22:
        /*002c*/ 	.word	0x00000000
        /*0030*/ 	.short	0x0003
        /*0032*/ 	.short	0x0018
        /*0034*/ 	.byte	0x00, 0xf0, 0x11, 0x00


	//----- nvinfo : EIATTR_KPARAM_INFO
	.align		4
.L_23:
        /*0038*/ 	.byte	0x04, 0x17
        /*003a*/ 	.short	(.L_25 - .L_24)
.L_24:
        /*003c*/ 	.word	0x00000000
        /*0040*/ 	.short	0x0002
        /*0042*/ 	.short	0x0010
        /*0044*/ 	.byte	0x00, 0xf5, 0x21, 0x00


	//----- nvinfo : EIATTR_KPARAM_INFO
	.align		4
.L_25:
        /*0048*/ 	.byte	0x04, 0x17
        /*004a*/ 	.short	(.L_27 - .L_26)
.L_26:
        /*004c*/ 	.word	0x00000000
        /*0050*/ 	.short	0x0001
        /*0052*/ 	.short	0x0008
        /*0054*/ 	.byte	0x00, 0xf5, 0x21, 0x00


	//----- nvinfo : EIATTR_KPARAM_INFO
	.align		4
.L_27:
        /*0058*/ 	.byte	0x04, 0x17
        /*005a*/ 	.short	(.L_29 - .L_28)
.L_28:
        /*005c*/ 	.word	0x00000000
        /*0060*/ 	.short	0x0000
        /*0062*/ 	.short	0x0000
        /*0064*/ 	.byte	0x00, 0xf5, 0x21, 0x00


	//----- nvinfo : EIATTR_SPARSE_MMA_MASK
	.align		4
.L_29:
        /*0068*/ 	.byte	0x03, 0x50
        /*006a*/ 	.short	0x0000


	//----- nvinfo : EIATTR_MAXREG_COUNT
	.align		4
        /*006c*/ 	.byte	0x03, 0x1b
        /*006e*/ 	.short	0x00ff


	//----- nvinfo : EIATTR_NUM_BARRIERS
	.align		4
        /*0070*/ 	.byte	0x02, 0x4c
        /*0072*/ 	.byte	0x01
	.zero		1


	//----- nvinfo : EIATTR_EXTERNS
	.align		4
        /*0074*/ 	.byte	0x04, 0x0f
        /*0076*/ 	.short	(.L_31 - .L_30)


	//   ....[0]....
	.align		4
.L_30:
        /*0078*/ 	.word	index@(__assertfail)


	//----- nvinfo : EIATTR_MERCURY_ISA_VERSION
	.align		4
.L_31:
        /*007c*/ 	.byte	0x03, 0x5f
        /*007e*/ 	.short	0x0101


	//----- nvinfo : EIATTR_VRC_CTA_INIT_COUNT
	.align		4
        /*0080*/ 	.byte	0x02, 0x4a
	.zero		1
	.zero		1


	//----- nvinfo : EIATTR_SYSCALL_OFFSETS
	.align		4
        /*0084*/ 	.byte	0x04, 0x46
        /*0086*/ 	.short	(.L_33 - .L_32)


	//   ....[0]....
.L_32:
        /*0088*/ 	.word	0x00000150


	//   ....[1]....
        /*008c*/ 	.word	0x00000280


	//----- nvinfo : EIATTR_EXIT_INSTR_OFFSETS
	.align		4
.L_33:
        /*0090*/ 	.byte	0x04, 0x1c
        /*0092*/ 	.short	(.L_35 - .L_34)


	//   ....[0]....
.L_34:
        /*0094*/ 	.word	0x00000aa0


	//   ....[1]....
        /*0098*/ 	.word	0x00000af0


	//----- nvinfo : EIATTR_CRS_STACK_SIZE
	.align		4
.L_35:
        /*009c*/ 	.byte	0x04, 0x1e
        /*009e*/ 	.short	(.L_37 - .L_36)
.L_36:
        /*00a0*/ 	.word	0x00000000


	//----- nvinfo : EIATTR_CBANK_PARAM_SIZE
	.align		4
.L_37:
        /*00a4*/ 	.byte	0x03, 0x19
        /*00a6*/ 	.short	0x0024


	//----- nvinfo : EIATTR_PARAM_CBANK
	.align		4
        /*00a8*/ 	.byte	0x04, 0x0a
        /*00aa*/ 	.short	(.L_39 - .L_38)
	.align		4
.L_38:
        /*00ac*/ 	.word	index@(.nv.constant0._Z20tiled_mat_mul_kernelPKfS0_Pfiii)
        /*00b0*/ 	.short	0x0380
        /*00b2*/ 	.short	0x0024


	//----- nvinfo : EIATTR_SW_WAR
	.align		4
.L_39:
        /*00b4*/ 	.byte	0x04, 0x36
        /*00b6*/ 	.short	(.L_41 - .L_40)
.L_40:
        /*00b8*/ 	.word	0x00000008
.L_41:


//--------------------- .nv.info._Z14mat_mul_kernelPKfS0_Pfiii --------------------------
	.section	.nv.info._Z14mat_mul_kernelPKfS0_Pfiii,"",@"SHT_CUDA_INFO"
	.sectionflags	@""
	.align	4


	//----- nvinfo : EIATTR_CUDA_API_VERSION
	.align		4
        /*0000*/ 	.byte	0x04, 0x37
        /*0002*/ 	.short	(.L_43 - .L_42)
.L_42:
        /*0004*/ 	.word	0x00000082


	//----- nvinfo : EIATTR_KPARAM_INFO
	.align		4
.L_43:
        /*0008*/ 	.byte	0x04, 0x17
        /*000a*/ 	.short	(.L_45 - .L_44)
.L_44:
        /*000c*/ 	.word	0x00000000
        /*0010*/ 	.short	0x0005
        /*0012*/ 	.short	0x0020
        /*0014*/ 	.byte	0x00, 0xf0, 0x11, 0x00


	//----- nvinfo : EIATTR_KPARAM_INFO
	.align		4
.L_45:
        /*0018*/ 	.byte	0x04, 0x17
        /*001a*/ 	.short	(.L_47 - .L_46)
.L_46:
        /*001c*/ 	.word	0x00000000
        /*0020*/ 	.short	0x0004
        /*0022*/ 	.short	0x001c
        /*0024*/ 	.byte	0x00, 0xf0, 0x11, 0x00


	//----- nvinfo : EIATTR_KPARAM_INFO
	.align		4
.L_47:
        /*0028*/ 	.byte	0x04, 0x17
        /*002a*/ 	.short	(.L_49 - .L_48)
.L_48:
        /*002c*/ 	.word	0x00000000
        /*0030*/ 	.short	0x0003
        /*0032*/ 	.short	0x0018
        /*0034*/ 	.byte	0x00, 0xf0, 0x11, 0x00


	//----- nvinfo : EIATTR_KPARAM_INFO
	.align		4
.L_49:
        /*0038*/ 	.byte	0x04, 0x17
        /*003a*/ 	.short	(.L_51 - .L_50)
.L_50:
        /*003c*/ 	.word	0x00000000
        /*0040*/ 	.short	0x0002
        /*0042*/ 	.short	0x0010
        /*0044*/ 	.byte	0x00, 0xf5, 0x21, 0x00


	//----- nvinfo : EIATTR_KPARAM_INFO
	.align		4
.L_51:
        /*0048*/ 	.byte	0x04, 0x17
        /*004a*/ 	.short	(.L_53 - .L_52)
.L_52:
        /*004c*/ 	.word	0x00000000
        /*0050*/ 	.short	0x0001
        /*0052*/ 	.short	0x0008
        /*0054*/ 	.byte	0x00, 0xf5, 0x21, 0x00


	//----- nvinfo : EIATTR_KPARAM_INFO
	.align		4
.L_53:
        /*0058*/ 	.byte	0x04, 0x17
        /*005a*/ 	.short	(.L_55 - .L_54)
.L_54:
        /*005c*/ 	.word	0x00000000
        /*0060*/ 	.short	0x0000
        /*0062*/ 	.short	0x0000
        /*0064*/ 	.byte	0x00, 0xf5, 0x21, 0x00


	//----- nvinfo : EIATTR_SPARSE_MMA_MASK
	.align		4
.L_55:
        /*0068*/ 	.byte	0x03, 0x50
        /*006a*/ 	.short	0x0000


	//----- nvinfo : EIATTR_MAXREG_COUNT
	.align		4
        /*006c*/ 	.byte	0x03, 0x1b
        /*006e*/ 	.short	0x00ff


	//----- nvinfo : EIATTR_MERCURY_ISA_VERSION
	.align		4
        /*0070*/ 	.byte	0x03, 0x5f
        /*0072*/ 	.short	0x0101


	//----- nvinfo : EIATTR_VRC_CTA_INIT_COUNT
	.align		4
        /*0074*/ 	.byte	0x02, 0x4a
	.zero		1
	.zero		1


	//----- nvinfo : EIATTR_EXIT_INSTR_OFFSETS
	.align		4
        /*0078*/ 	.byte	0x04, 0x1c
        /*007a*/ 	.short	(.L_57 - .L_56)


	//   ....[0]....
.L_56:
        /*007c*/ 	.word	0x000000d0


	//   ....[1]....
        /*0080*/ 	.word	0x000008f0


	//----- nvinfo : EIATTR_CBANK_PARAM_SIZE
	.align		4
.L_57:
        /*0084*/ 	.byte	0x03, 0x19
        /*0086*/ 	.short	0x0024


	//----- nvinfo : EIATTR_PARAM_CBANK
	.align		4
        /*0088*/ 	.byte	0x04, 0x0a
        /*008a*/ 	.short	(.L_59 - .L_58)
	.align		4
.L_58:
        /*008c*/ 	.word	index@(.nv.constant0._Z14mat_mul_kernelPKfS0_Pfiii)
        /*0090*/ 	.short	0x0380
        /*0092*/ 	.short	0x0024


	//----- nvinfo : EIATTR_SW_WAR
	.align		4
.L_59:
        /*0094*/ 	.byte	0x04, 0x36
        /*0096*/ 	.short	(.L_61 - .L_60)
.L_60:
        /*0098*/ 	.word	0x00000008
.L_61:


//--------------------- .nv.callgraph             --------------------------
	.section	.nv.callgraph,"",@"SHT_CUDA_CALLGRAPH"
	.align	4
	.sectionentsize	8
	.align		4
        /*0000*/ 	.word	0x00000000
	.align		4
        /*0004*/ 	.word	0xffffffff
	.align		4
        /*0008*/ 	.word	index@(_Z20tiled_mat_mul_kernelPKfS0_Pfiii)
	.align		4
        /*000c*/ 	.word	index@(__assertfail)
	.align		4
        /*0010*/ 	.word	0x00000000
	.align		4
        /*0014*/ 	.word	0xfffffffe
	.align		4
        /*0018*/ 	.word	0x00000000
	.align		4
        /*001c*/ 	.word	0xfffffffd
	.align		4
        /*0020*/ 	.word	0x00000000
	.align		4
        /*0024*/ 	.word	0xfffffffc


//--------------------- .nv.constant4             --------------------------
	.section	.nv.constant4,"a",@progbits
	.align	8
	.align		8
.nv.constant4:
        /*0000*/ 	.dword	__assertfail
	.align		8
        /*0008*/ 	.dword	__unnamed_1
	.align		8
        /*0010*/ 	.dword	$str
	.align		8
        /*0018*/ 	.dword	$str$1
	.align		8
        /*0020*/ 	.dword	$str$2


//--------------------- .text._Z20tiled_mat_mul_kernelPKfS0_Pfiii --------------------------
	.section	.text._Z20tiled_mat_mul_kernelPKfS0_Pfiii,"ax",@progbits
	.align	128
        .global         _Z20tiled_mat_mul_kernelPKfS0_Pfiii
        .type           _Z20tiled_mat_mul_kernelPKfS0_Pfiii,@function
        .size           _Z20tiled_mat_mul_kernelPKfS0_Pfiii,(.L_x_10 - _Z20tiled_mat_mul_kernelPKfS0_Pfiii)
        .other          _Z20tiled_mat_mul_kernelPKfS0_Pfiii,@"STO_CUDA_ENTRY STV_DEFAULT"
_Z20tiled_mat_mul_kernelPKfS0_Pfiii:
.text._Z20tiled_mat_mul_kernelPKfS0_Pfiii:
[----:B------:R-:W0:Y:S01]  /*0000*/  LDC R1, c[0x0][0x37c] ;  /* 0x0000df00ff017b82 */ /* 0x000e220000000800 */
[----:B------:R-:W1:Y:S01]  /*0010*/  LDCU UR4, c[0x0][0x360] ;  /* 0x00006c00ff0477ac */ /* 0x000e620008000800 */
[----:B------:R-:W2:Y:S01]  /*0020*/  LDCU.64 UR36, c[0x0][0x358] ;  /* 0x00006b00ff2477ac */ /* 0x000ea20008000a00 */
[----:B------:R-:W3:Y:S01]  /*0030*/  LDCU.64 UR38, c[0x0][0x398] ;  /* 0x00007300ff2677ac */ /* 0x000ee20008000a00 */
[----:B-1----:R-:W-:-:S09]  /*0040*/  UISETP.NE.AND UP0, UPT, UR4, 0x20, UPT ;  /* 0x000000200400788c */ /* 0x002fd2000bf05270 */
[----:B--23--:R-:W-:Y:S05]  /*0050*/  BRA.U !UP0, `(.L_x_0) ;  /* 0x0000000108407547 */ /* 0x00cfea000b800000 */
[----:B------:R-:W-:Y:S01]  /*0060*/  MOV R0, 0x0 ;  /* 0x0000000000007802 */ /* 0x000fe20000000f00 */
[----:B------:R-:W1:Y:S01]  /*0070*/  LDCU.64 UR4, c[0x4][0x10] ;  /* 0x01000200ff0477ac */ /* 0x000e620008000a00 */
[----:B------:R-:W-:Y:S02]  /*0080*/  HFMA2 R8, -RZ, RZ, 0, 5.304813385009765625e-06 ;  /* 0x00000059ff087431 */ /* 0x000fe400000001ff */
[----:B------:R-:W-:Y:S01]  /*0090*/  IMAD.MOV.U32 R12, RZ, RZ, 0x1 ;  /* 0x00000001ff0c7424 */ /* 0x000fe200078e00ff */
[----:B------:R2:W3:Y:S01]  /*00a0*/  LDC.64 R2, c[0x4][R0] ;  /* 0x0100000000027b82 */ /* 0x0004e20000000a00 */
[----:B------:R-:W4:Y:S01]  /*00b0*/  LDCU.64 UR6, c[0x4][0x18] ;  /* 0x01000300ff0677ac */ /* 0x000f220008000a00 */
[----:B------:R-:W-:Y:S01]  /*00c0*/  MOV R13, RZ ;  /* 0x000000ff000d7202 */ /* 0x000fe20000000f00 */
[----:B------:R-:W5:Y:S01]  /*00d0*/  LDCU.64 UR8, c[0x4][0x8] ;  /* 0x01000100ff0877ac */ /* 0x000f620008000a00 */
[----:B-1----:R-:W-:Y:S02]  /*00e0*/  MOV R4, UR4 ;  /* 0x0000000400047c02 */ /* 0x002fe40008000f00 */
[----:B------:R-:W-:-:S02]  /*00f0*/  MOV R5, UR5 ;  /* 0x0000000500057c02 */ /* 0x000fc40008000f00 */
[----:B----4-:R-:W-:Y:S02]  /*0100*/  MOV R6, UR6 ;  /* 0x0000000600067c02 */ /* 0x010fe40008000f00 */
[----:B------:R-:W-:Y:S02]  /*0110*/  MOV R7, UR7 ;  /* 0x0000000700077c02 */ /* 0x000fe40008000f00 */
[----:B-----5:R-:W-:Y:S02]  /*0120*/  MOV R10, UR8 ;  /* 0x00000008000a7c02 */ /* 0x020fe40008000f00 */
[----:B--2---:R-:W-:-:S07]  /*0130*/  MOV R11, UR9 ;  /* 0x00000009000b7c02 */ /* 0x004fce0008000f00 */
[----:B------:R-:W-:-:S07]  /*0140*/  LEPC R20, `(.L_x_0) ;  /* 0x000000001014794e */ /* 0x000fce0000000000 */
[----:B0--3--:R-:W-:Y:S05]  /*0150*/  CALL.ABS.NOINC R2 ;  /* 0x0000000002007343 */ /* 0x009fea0003c00000 */
.L_x_0:
[----:B------:R-:W1:Y:S02]  /*0160*/  LDCU UR4, c[0x0][0x364] ;  /* 0x00006c80ff0477ac */ /* 0x000e640008000800 */
[----:B-1----:R-:W-:-:S09]  /*0170*/  UISETP.NE.AND UP0, UPT, UR4, 0x20, UPT ;  /* 0x000000200400788c */ /* 0x002fd2000bf05270 */
[----:B------:R-:W-:Y:S05]  /*0180*/  BRA.U !UP0, `(.L_x_1) ;  /* 0x0000000108407547 */ /* 0x000fea000b800000 */
[----:B------:R-:W-:Y:S01]  /*0190*/  MOV R0, 0x0 ;  /* 0x0000000000007802 */ /* 0x000fe20000000f00 */
[----:B------:R-:W1:Y:S01]  /*01a0*/  LDCU.64 UR4, c[0x4][0x20] ;  /* 0x01000400ff0477ac */ /* 0x000e620008000a00 */
[----:B------:R-:W-:Y:S01]  /*01b0*/  HFMA2 R8, -RZ, RZ, 0, 5.36441802978515625e-06 ;  /* 0x0000005aff087431 */ /* 0x000fe200000001ff */
[----:B------:R-:W-:Y:S01]  /*01c0*/  MOV R12, 0x1 ;  /* 0x00000001000c7802 */ /* 0x000fe20000000f00 */
[----:B------:R2:W3:Y:S01]  /*01d0*/  LDC.64 R2, c[0x4][R0] ;  /* 0x0100000000027b82 */ /* 0x0004e20000000a00 */
[----:B------:R-:W4:Y:S01]  /*01e0*/  LDCU.64 UR6, c[0x4][0x18] ;  /* 0x01000300ff0677ac */ /* 0x000f220008000a00 */
[----:B------:R-:W-:Y:S01]  /*01f0*/  HFMA2 R13, -RZ, RZ, 0, 0 ;  /* 0x00000000ff0d7431 */ /* 0x000fe200000001ff */
[----:B------:R-:W5:Y:S01]  /*0200*/  LDCU.64 UR8, c[0x4][0x8] ;  /* 0x01000100ff0877ac */ /* 0x000f620008000a00 */
[----:B-1----:R-:W-:Y:S02]  /*0210*/  MOV R4, UR4 ;  /* 0x0000000400047c02 */ /* 0x002fe40008000f00 */
[----:B------:R-:W-:-:S02]  /*0220*/  MOV R5, UR5 ;  /* 0x0000000500057c02 */ /* 0x000fc40008000f00 */
[----:B----4-:R-:W-:Y:S02]  /*0230*/  MOV R6, UR6 ;  /* 0x0000000600067c02 */ /* 0x010fe40008000f00 */
[----:B------:R-:W-:Y:S01]  /*0240*/  MOV R7, UR7 ;  /* 0x0000000700077c02 */ /* 0x000fe20008000f00 */
[----:B-----5:R-:W-:Y:S01]  /*0250*/  IMAD.U32 R10, RZ, RZ, UR8 ;  /* 0x00000008ff0a7e24 */ /* 0x020fe2000f8e00ff */
[----:B--2---:R-:W-:-:S07]  /*0260*/  MOV R11, UR9 ;  /* 0x00000009000b7c02 */ /* 0x004fce0008000f00 */
[----:B------:R-:W-:-:S07]  /*0270*/  LEPC R20, `(.L_x_1) ;  /* 0x000000001014794e */ /* 0x000fce0000000000 */
[----:B0--3--:R-:W-:Y:S05]  /*0280*/  CALL.ABS.NOINC R2 ;  /* 0x0000000002007343 */ /* 0x009fea0003c00000 */
.L_x_1:
[----:B------:R-:W1:Y:S01]  /*0290*/  LDCU UR7, c[0x0][0x39c] ;  /* 0x00007380ff0777ac */ /* 0x000e620008000800 */
[----:B------:R-:W2:Y:S01]  /*02a0*/  S2R R20, SR_CTAID.Y ;  /* 0x0000000000147919 */ /* 0x000ea20000002600 */
[----:B------:R-:W-:Y:S01]  /*02b0*/  MOV R21, RZ ;  /* 0x000000ff00157202 */ /* 0x000fe20000000f00 */
[----:B------:R-:W2:Y:S01]  /*02c0*/  S2R R17, SR_TID.Y ;  /* 0x0000000000117919 */ /* 0x000ea20000002200 */
[----:B------:R-:W3:Y:S01]  /*02d0*/  S2R R2, SR_CTAID.X ;  /* 0x0000000000027919 */ /* 0x000ee20000002500 */
[----:B------:R-:W3:Y:S01]  /*02e0*/  S2R R18, SR_TID.X ;  /* 0x0000000000127919 */ /* 0x000ee20000002100 */
[----:B-1----:R-:W-:-:S05]  /*02f0*/  I2FP.F32.S32 R0, UR7 ;  /* 0x0000000700007c45 */ /* 0x002fca0008201400 */
[----:B------:R-:W-:-:S04]  /*0300*/  FMUL R0, R0, 0.03125 ;  /* 0x3d00000000007820 */ /* 0x000fc80000400000 */
[----:B------:R-:W1:Y:S01]  /*0310*/  F2I.CEIL.NTZ R16, R0 ;  /* 0x0000000000107305 */ /* 0x000e62000020b100 */
[----:B--2---:R-:W-:Y:S01]  /*0320*/  IMAD R20, R20, 0x20, R17 ;  /* 0x0000002014147824 */ /* 0x004fe200078e0211 */
[----:B-1----:R-:W-:Y:S02]  /*0330*/  ISETP.GE.AND P0, PT, R16, 0x1, PT ;  /* 0x000000011000780c */ /* 0x002fe40003f06270 */
[----:B---3--:R-:W-:-:S11]  /*0340*/  LEA R19, R2, R18, 0x5 ;  /* 0x0000001202137211 */ /* 0x008fd600078e28ff */
[----:B------:R-:W-:Y:S05]  /*0350*/  @!P0 BRA `(.L_x_2) ;  /* 0x0000000400c08947 */ /* 0x000fea0003800000 */
[----:B------:R-:W1:Y:S01]  /*0360*/  S2UR UR6, SR_CgaCtaId ;  /* 0x00000000000679c3 */ /* 0x000e620000008800 */
[----:B------:R-:W2:Y:S01]  /*0370*/  LDCU UR8, c[0x0][0x3a0] ;  /* 0x00007400ff0877ac */ /* 0x000ea20008000800 */
[----:B------:R-:W-:Y:S01]  /*0380*/  HFMA2 R21, -RZ, RZ, 0, 0 ;  /* 0x00000000ff157431 */ /* 0x000fe200000001ff */
[----:B------:R-:W-:Y:S01]  /*0390*/  IADD3 R16, PT, PT, -R16, RZ, RZ ;  /* 0x000000ff10107210 */ /* 0x000fe20007ffe1ff */
[--C-:B------:R-:W-:Y:S01]  /*03a0*/  IMAD R6, R20, UR7, R18.reuse ;  /* 0x0000000714067c24 */ /* 0x100fe2000f8e0212 */
[----:B------:R-:W-:Y:S02]  /*03b0*/  UMOV UR4, 0x400 ;  /* 0x0000040000047882 */ /* 0x000fe40000000000 */
[----:B------:R-:W-:Y:S01]  /*03c0*/  UIADD3 UR5, UPT, UPT, UR4, 0x1000, URZ ;  /* 0x0000100004057890 */ /* 0x000fe2000fffe0ff */
[----:B------:R-:W3:Y:S01]  /*03d0*/  LDC R0, c[0x0][0x3a0] ;  /* 0x0000e800ff007b82 */ /* 0x000ee20000000800 */
[----:B--2---:R-:W-:Y:S01]  /*03e0*/  IMAD R7, R17, UR8, R18 ;  /* 0x0000000811077c24 */ /* 0x004fe2000f8e0212 */
[----:B-1----:R-:W-:-:S04]  /*03f0*/  ULEA UR4, UR6, UR4, 0x18 ;  /* 0x0000000406047291 */ /* 0x002fc8000f8ec0ff */
[----:B------:R-:W-:Y:S01]  /*0400*/  LEA R7, R2, R7, 0x5 ;  /* 0x0000000702077211 */ /* 0x000fe200078e28ff */
[----:B------:R-:W-:Y:S01]  /*0410*/  ULEA UR5, UR6, UR5, 0x18 ;  /* 0x0000000506057291 */ /* 0x000fe2000f8ec0ff */
[----:B------:R-:W-:-:S05]  /*0420*/  LEA R5, R17, UR4, 0x7 ;  /* 0x0000000411057c11 */ /* 0x000fca000f8e38ff */
[C---:B------:R-:W-:Y:S02]  /*0430*/  LEA R3, R18.reuse, UR5, 0x2 ;  /* 0x0000000512037c11 */ /* 0x040fe4000f8e10ff */
[----:B------:R-:W-:Y:S02]  /*0440*/  LEA R4, R18, R5, 0x2 ;  /* 0x0000000512047211 */ /* 0x000fe400078e10ff */
[----:B------:R-:W-:-:S07]  /*0450*/  LEA R2, R17, R3, 0x7 ;  /* 0x0000000311027211 */ /* 0x000fce00078e38ff */
.L_x_3:
[----:B------:R-:W-:Y:S01]  /*0460*/  ISETP.GE.AND P1, PT, R18, UR39, PT ;  /* 0x0000002712007c0c */ /* 0x000fe2000bf26270 */
[----:B------:R-:W-:Y:S01]  /*0470*/  IMAD.MOV.U32 R27, RZ, RZ, RZ ;  /* 0x000000ffff1b7224 */ /* 0x000fe200078e00ff */
[----:B---3--:R-:W-:Y:S02]  /*0480*/  ISETP.GE.AND P0, PT, R19, R0, PT ;  /* 0x000000001300720c */ /* 0x008fe40003f06270 */
[----:B------:R-:W-:Y:S02]  /*0490*/  ISETP.GE.OR P1, PT, R20, UR38, P1 ;  /* 0x0000002614007c0c */ /* 0x000fe40008f26670 */
[----:B------:R-:W-:Y:S02]  /*04a0*/  ISETP.GE.OR P0, PT, R17, UR39, P0 ;  /* 0x0000002711007c0c */ /* 0x000fe40008706670 */
[----:B------:R-:W-:-:S09]  /*04b0*/  MOV R29, RZ ;  /* 0x000000ff001d7202 */ /* 0x000fd20000000f00 */
[----:B------:R-:W1:Y:S08]  /*04c0*/  @!P1 LDC.64 R10, c[0x0][0x380] ;  /* 0x0000e000ff0a9b82 */ /* 0x000e700000000a00 */
[----:B------:R-:W2:Y:S01]  /*04d0*/  @!P0 LDC.64 R8, c[0x0][0x388] ;  /* 0x0000e200ff088b82 */ /* 0x000ea20000000a00 */
[----:B-1----:R-:W-:-:S05]  /*04e0*/  @!P1 IMAD.WIDE R10, R6, 0x4, R10 ;  /* 0x00000004060a9825 */ /* 0x002fca00078e020a */
[----:B------:R-:W3:Y:S01]  /*04f0*/  @!P1 LDG.E R27, desc[UR36][R10.64] ;  /* 0x000000240a1b9981 */ /* 0x000ee2000c1e1900 */
[----:B--2---:R-:W-:-:S05]  /*0500*/  @!P0 IMAD.WIDE R8, R7, 0x4, R8 ;  /* 0x0000000407088825 */ /* 0x004fca00078e0208 */
[----:B------:R-:W2:Y:S01]  /*0510*/  @!P0 LDG.E R29, desc[UR36][R8.64] ;  /* 0x00000024081d8981 */ /* 0x000ea2000c1e1900 */
[----:B------:R-:W-:Y:S05]  /*0520*/  WARPSYNC.ALL ;  /* 0x0000000000007948 */ /* 0x000fea0003800000 */
[----:B------:R-:W-:Y:S01]  /*0530*/  IADD3 R16, PT, PT, R16, 0x1, RZ ;  /* 0x0000000110107810 */ /* 0x000fe20007ffe0ff */
[----:B---3--:R-:W-:Y:S04]  /*0540*/  STS [R4], R27 ;  /* 0x0000001b04007388 */ /* 0x008fe80000000800 */
[----:B--2---:R-:W-:Y:S01]  /*0550*/  STS [R2], R29 ;  /* 0x0000001d02007388 */ /* 0x004fe20000000800 */
[----:B------:R-:W-:Y:S06]  /*0560*/  BAR.SYNC.DEFER_BLOCKING 0x0 ;  /* 0x0000000000007b1d */ /* 0x000fec0000010000 */
[----:B------:R-:W-:Y:S04]  /*0570*/  LDS R22, [R3] ;  /* 0x0000000003167984 */ /* 0x000fe80000000800 */
[----:B------:R-:W1:Y:S04]  /*0580*/  LDS.128 R12, [R5] ;  /* 0x00000000050c7984 */ /* 0x000e680000000c00 */
[----:B------:R-:W2:Y:S04]  /*0590*/  LDS R26, [R3+0x80] ;  /* 0x00008000031a7984 */ /* 0x000ea80000000800 */
[----:B------:R-:W3:Y:S04]  /*05a0*/  LDS R25, [R3+0x100] ;  /* 0x0001000003197984 */ /* 0x000ee80000000800 */
[----:B------:R-:W4:Y:S04]  /*05b0*/  LDS R24, [R3+0x180] ;  /* 0x0001800003187984 */ /* 0x000f280000000800 */
[----:B------:R-:W-:Y:S04]  /*05c0*/  LDS R23, [R3+0x200] ;  /* 0x0002000003177984 */ /* 0x000fe80000000800 */
[----:B------:R-:W5:Y:S04]  /*05d0*/  LDS.128 R8, [R5+0x10] ;  /* 0x0000100005087984 */ /* 0x000f680000000c00 */
[----:B------:R-:W-:Y:S04]  /*05e0*/  LDS R27, [R3+0x300] ;  /* 0x00030000031b7984 */ /* 0x000fe80000000800 */
[----:B------:R-:W-:Y:S01]  /*05f0*/  LDS R28, [R3+0x580] ;  /* 0x00058000031c7984 */ /* 0x000fe20000000800 */
[----:B-1----:R-:W-:-:S03]  /*0600*/  FFMA R12, R12, R22, R21 ;  /* 0x000000160c0c7223 */ /* 0x002fc60000000015 */
[----:B------:R-:W1:Y:S01]  /*0610*/  LDS R22, [R3+0x280] ;  /* 0x0002800003167984 */ /* 0x000e620000000800 */
[----:B--2---:R-:W-:-:S03]  /*0620*/  FFMA R12, R26, R13, R12 ;  /* 0x0000000d1a0c7223 */ /* 0x004fc6000000000c */
[----:B------:R-:W2:Y:S01]  /*0630*/  LDS R26, [R3+0x380] ;  /* 0x00038000031a7984 */ /* 0x000ea20000000800 */
[----:B---3--:R-:W-:-:S04]  /*0640*/  FFMA R25, R25, R14, R12 ;  /* 0x0000000e19197223 */ /* 0x008fc8000000000c */
[----:B----4-:R-:W-:Y:S02]  /*0650*/  FFMA R21, R24, R15, R25 ;  /* 0x0000000f18157223 */ /* 0x010fe40000000019 */
[----:B------:R-:W-:Y:S04]  /*0660*/  LDS R25, [R3+0x400] ;  /* 0x0004000003197984 */ /* 0x000fe80000000800 */
[----:B------:R-:W3:Y:S01]  /*0670*/  LDS.128 R12, [R5+0x20] ;  /* 0x00002000050c7984 */ /* 0x000ee20000000c00 */
[----:B-----5:R-:W-:-:S03]  /*0680*/  FFMA R21, R8, R23, R21 ;  /* 0x0000001708157223 */ /* 0x020fc60000000015 */
[----:B------:R-:W4:Y:S04]  /*0690*/  LDS R24, [R3+0x480] ;  /* 0x0004800003187984 */ /* 0x000f280000000800 */
[----:B------:R-:W-:Y:S01]  /*06a0*/  LDS R23, [R3+0x600] ;  /* 0x0006000003177984 */ /* 0x000fe20000000800 */
[----:B-1----:R-:W-:-:S03]  /*06b0*/  FFMA R22, R22, R9, R21 ;  /* 0x0000000916167223 */ /* 0x002fc60000000015 */
[----:B------:R-:W1:Y:S01]  /*06c0*/  LDS R21, [R3+0x500] ;  /* 0x0005000003157984 */ /* 0x000e620000000800 */
[----:B------:R-:W-:-:S03]  /*06d0*/  FFMA R27, R27, R10, R22 ;  /* 0x0000000a1b1b7223 */ /* 0x000fc60000000016 */
[----:B------:R-:W-:Y:S01]  /*06e0*/  LDS R22, [R3+0x680] ;  /* 0x0006800003167984 */ /* 0x000fe20000000800 */
[----:B--2---:R-:W-:-:S03]  /*06f0*/  FFMA R27, R26, R11, R27 ;  /* 0x0000000b1a1b7223 */ /* 0x004fc6000000001b */
[----:B------:R-:W2:Y:S04]  /*0700*/  LDS.128 R8, [R5+0x30] ;  /* 0x0000300005087984 */ /* 0x000ea80000000c00 */
[----:B------:R-:W-:Y:S01]  /*0710*/  LDS R26, [R3+0x780] ;  /* 0x00078000031a7984 */ /* 0x000fe20000000800 */
[----:B---3--:R-:W-:-:S04]  /*0720*/  FFMA R25, R12, R25, R27 ;  /* 0x000000190c197223 */ /* 0x008fc8000000001b */
[----:B----4-:R-:W-:Y:S02]  /*0730*/  FFMA R24, R24, R13, R25 ;  /* 0x0000000d18187223 */ /* 0x010fe40000000019 */
[----:B------:R-:W3:Y:S02]  /*0740*/  LDS R25, [R3+0x700] ;  /* 0x0007000003197984 */ /* 0x000ee40000000800 */
[----:B-1----:R-:W-:Y:S02]  /*0750*/  FFMA R21, R21, R14, R24 ;  /* 0x0000000e15157223 */ /* 0x002fe40000000018 */
[----:B------:R-:W-:Y:S02]  /*0760*/  LDS R24, [R3+0x880] ;  /* 0x0008800003187984 */ /* 0x000fe40000000800 */
[----:B------:R-:W-:Y:S02]  /*0770*/  FFMA R27, R28, R15, R21 ;  /* 0x0000000f1c1b7223 */ /* 0x000fe40000000015 */
[----:B------:R-:W-:Y:S04]  /*0780*/  LDS R21, [R3+0x800] ;  /* 0x0008000003157984 */ /* 0x000fe80000000800 */
[----:B------:R-:W1:Y:S01]  /*0790*/  LDS.128 R12, [R5+0x40] ;  /* 0x00004000050c7984 */ /* 0x000e620000000c00 */
[----:B--2---:R-:W-:-:S03]  /*07a0*/  FFMA R23, R8, R23, R27 ;  /* 0x0000001708177223 */ /* 0x004fc6000000001b */
[----:B------:R-:W2:Y:S04]  /*07b0*/  LDS R27, [R3+0x900] ;  /* 0x00090000031b7984 */ /* 0x000ea80000000800 */
[----:B------:R-:W4:Y:S01]  /*07c0*/  LDS R28, [R3+0x980] ;  /* 0x00098000031c7984 */ /* 0x000f220000000800 */
[----:B------:R-:W-:-:S03]  /*07d0*/  FFMA R22, R22, R9, R23 ;  /* 0x0000000916167223 */ /* 0x000fc60000000017 */
[----:B------:R-:W-:Y:S01]  /*07e0*/  LDS R23, [R3+0xa00] ;  /* 0x000a000003177984 */ /* 0x000fe20000000800 */
[----:B---3--:R-:W-:-:S03]  /*07f0*/  FFMA R25, R25, R10, R22 ;  /* 0x0000000a19197223 */ /* 0x008fc60000000016 */
[----:B------:R-:W-:Y:S01]  /*0800*/  LDS R22, [R3+0xa80] ;  /* 0x000a800003167984 */ /* 0x000fe20000000800 */
[----:B------:R-:W-:-:S03]  /*0810*/  FFMA R25, R26, R11, R25 ;  /* 0x0000000b1a197223 */ /* 0x000fc60000000019 */
[----:B------:R-:W3:Y:S04]  /*0820*/  LDS.128 R8, [R5+0x50] ;  /* 0x0000500005087984 */ /* 0x000ee80000000c00 */
[----:B------:R-:W-:Y:S01]  /*0830*/  LDS R26, [R3+0xb80] ;  /* 0x000b8000031a7984 */ /* 0x000fe20000000800 */
[----:B-1----:R-:W-:-:S03]  /*0840*/  FFMA R21, R12, R21, R25 ;  /* 0x000000150c157223 */ /* 0x002fc60000000019 */
[----:B------:R-:W-:Y:S01]  /*0850*/  LDS R25, [R3+0xc00] ;  /* 0x000c000003197984 */ /* 0x000fe20000000800 */
[----:B------:R-:W-:-:S03]  /*0860*/  FFMA R24, R24, R13, R21 ;  /* 0x0000000d18187223 */ /* 0x000fc60000000015 */
[----:B------:R-:W1:Y:S01]  /*0870*/  LDS R21, [R3+0xb00] ;  /* 0x000b000003157984 */ /* 0x000e620000000800 */
[----:B--2---:R-:W-:-:S03]  /*0880*/  FFMA R27, R27, R14, R24 ;  /* 0x0000000e1b1b7223 */ /* 0x004fc60000000018 */
[----:B------:R-:W-:Y:S01]  /*0890*/  LDS R24, [R3+0xc80] ;  /* 0x000c800003187984 */ /* 0x000fe20000000800 */
[----:B----4-:R-:W-:-:S03]  /*08a0*/  FFMA R27, R28, R15, R27 ;  /* 0x0000000f1c1b7223 */ /* 0x010fc6000000001b */
[----:B------:R-:W2:Y:S04]  /*08b0*/  LDS.128 R12, [R5+0x60] ;  /* 0x00006000050c7984 */ /* 0x000ea80000000c00 */
[----:B------:R-:W-:Y:S01]  /*08c0*/  LDS R28, [R3+0xf00] ;  /* 0x000f0000031c7984 */ /* 0x000fe20000000800 */
[----:B---3--:R-:W-:-:S04]  /*08d0*/  FFMA R23, R8, R23, R27 ;  /* 0x0000001708177223 */ /* 0x008fc8000000001b */
[----:B------:R-:W-:Y:S02]  /*08e0*/  FFMA R22, R22, R9, R23 ;  /* 0x0000000916167223 */ /* 0x000fe40000000017 */
[----:B------:R-:W3:Y:S02]  /*08f0*/  LDS R23, [R3+0xd00] ;  /* 0x000d000003177984 */ /* 0x000ee40000000800 */
[----:B-1----:R-:W-:Y:S02]  /*0900*/  FFMA R21, R21, R10, R22 ;  /* 0x0000000a15157223 */ /* 0x002fe40000000016 */
[----:B------:R-:W1:Y:S02]  /*0910*/  LDS R22, [R3+0xd80] ;  /* 0x000d800003167984 */ /* 0x000e640000000800 */
[----:B------:R-:W-:Y:S02]  /*0920*/  FFMA R27, R26, R11, R21 ;  /* 0x0000000b1a1b7223 */ /* 0x000fe40000000015 */
[----:B------:R-:W-:Y:S04]  /*0930*/  LDS R21, [R3+0xe00] ;  /* 0x000e000003157984 */ /* 0x000fe80000000800 */
[----:B------:R-:W4:Y:S01]  /*0940*/  LDS.128 R8, [R5+0x70] ;  /* 0x0000700005087984 */ /* 0x000f220000000c00 */
[----:B--2---:R-:W-:-:S03]  /*0950*/  FFMA R25, R12, R25, R27 ;  /* 0x000000190c197223 */ /* 0x004fc6000000001b */
[----:B------:R-:W2:Y:S01]  /*0960*/  LDS R12, [R3+0xe80] ;  /* 0x000e8000030c7984 */ /* 0x000ea20000000800 */
[----:B------:R-:W-:-:S03]  /*0970*/  FFMA R26, R24, R13, R25 ;  /* 0x0000000d181a7223 */ /* 0x000fc60000000019 */
[----:B------:R-:W5:Y:S01]  /*0980*/  LDS R24, [R3+0xf80] ;  /* 0x000f800003187984 */ /* 0x000f620000000800 */
[----:B---3--:R-:W-:Y:S01]  /*0990*/  FFMA R23, R23, R14, R26 ;  /* 0x0000000e17177223 */ /* 0x008fe2000000001a */
[----:B------:R-:W-:Y:S01]  /*09a0*/  BAR.SYNC.DEFER_BLOCKING 0x0 ;  /* 0x0000000000007b1d */ /* 0x000fe20000010000 */
[----:B------:R-:W-:Y:S02]  /*09b0*/  ISETP.NE.AND P0, PT, R16, RZ, PT ;  /* 0x000000ff1000720c */ /* 0x000fe40003f05270 */
[----:B------:R-:W-:Y:S01]  /*09c0*/  IADD3 R18, PT, PT, R18, 0x20, RZ ;  /* 0x0000002012127810 */ /* 0x000fe20007ffe0ff */
[----:B-1----:R-:W-:-:S04]  /*09d0*/  FFMA R15, R22, R15, R23 ;  /* 0x0000000f160f7223 */ /* 0x002fc80000000017 */
[----:B----4-:R-:W-:-:S04]  /*09e0*/  FFMA R15, R8, R21, R15 ;  /* 0x00000015080f7223 */ /* 0x010fc8000000000f */
[----:B--2---:R-:W-:-:S04]  /*09f0*/  FFMA R9, R12, R9, R15 ;  /* 0x000000090c097223 */ /* 0x004fc8000000000f */
[----:B------:R-:W-:Y:S01]  /*0a00*/  FFMA R9, R28, R10, R9 ;  /* 0x0000000a1c097223 */ /* 0x000fe20000000009 */
[----:B------:R-:W-:Y:S02]  /*0a10*/  IADD3 R17, PT, PT, R17, 0x20, RZ ;  /* 0x0000002011117810 */ /* 0x000fe40007ffe0ff */
[----:B------:R-:W-:Y:S01]  /*0a20*/  IADD3 R6, PT, PT, R6, 0x20, RZ ;  /* 0x0000002006067810 */ /* 0x000fe20007ffe0ff */
[----:B-----5:R-:W-:Y:S01]  /*0a30*/  FFMA R21, R24, R11, R9 ;  /* 0x0000000b18157223 */ /* 0x020fe20000000009 */
[----:B------:R-:W-:Y:S01]  /*0a40*/  LEA R7, R0, R7, 0x5 ;  /* 0x0000000700077211 */ /* 0x000fe200078e28ff */
[----:B------:R-:W-:Y:S06]  /*0a50*/  @P0 BRA `(.L_x_3) ;  /* 0xfffffff800800947 */ /* 0x000fec000383ffff */
.L_x_2:
[----:B------:R-:W1:Y:S01]  /*0a60*/  LDC R0, c[0x0][0x3a0] ;  /* 0x0000e800ff007b82 */ /* 0x000e620000000800 */
[----:B------:R-:W2:Y:S01]  /*0a70*/  LDCU UR4, c[0x0][0x398] ;  /* 0x00007300ff0477ac */ /* 0x000ea20008000800 */
[----:B-1----:R-:W-:-:S04]  /*0a80*/  ISETP.GE.AND P0, PT, R19, R0, PT ;  /* 0x000000001300720c */ /* 0x002fc80003f06270 */
[----:B--2---:R-:W-:-:S13]  /*0a90*/  ISETP.GE.OR P0, PT, R20, UR4, P0 ;  /* 0x0000000414007c0c */ /* 0x004fda0008706670 */
[----:B------:R-:W-:Y:S05]  /*0aa0*/  @P0 EXIT ;  /* 0x000000000000094d */ /* 0x000fea0003800000 */
[----:B------:R-:W1:Y:S01]  /*0ab0*/  LDC.64 R2, c[0x0][0x390] ;  /* 0x0000e400ff027b82 */ /* 0x000e620000000a00 */
[----:B------:R-:W-:-:S04]  /*0ac0*/  IMAD R19, R20, R0, R19 ;  /* 0x0000000014137224 */ /* 0x000fc800078e0213 */
[----:B-1----:R-:W-:-:S05]  /*0ad0*/  IMAD.WIDE.U32 R2, R19, 0x4, R2 ;  /* 0x0000000413027825 */ /* 0x002fca00078e0002 */
[----:B------:R-:W-:Y:S01]  /*0ae0*/  STG.E desc[UR36][R2.64], R21 ;  /* 0x0000001502007986 */ /* 0x000fe2000c101924 */
[----:B------:R-:W-:Y:S05]  /*0af0*/  EXIT ;  /* 0x000000000000794d */ /* 0x000fea0003800000 */
.L_x_4:
[----:B------:R-:W-:-:S00]  /*0b00*/  BRA `(.L_x_4) ;  /* 0xfffffffc00fc7947 */ /* 0x000fc0000383ffff */
[----:B------:R-:W-:-:S00]  /*0b10*/  NOP ;  /* 0x0000000000007918 */ /* 0x000fc00000000000 */
        /* <DEDUP_REMOVED lines=14> */
.L_x_10:


//--------------------- .text._Z14mat_mul_kernelPKfS0_Pfiii --------------------------
	.section	.text._Z14mat_mul_kernelPKfS0_Pfiii,"ax",@progbits
	.align	128
        .global         _Z14mat_mul_kernelPKfS0_Pfiii
        .type           _Z14mat_mul_kernelPKfS0_Pfiii,@function
        .size           _Z14mat_mul_kernelPKfS0_Pfiii,(.L_x_11 - _Z14mat_mul_kernelPKfS0_Pfiii)
        .other          _Z14mat_mul_kernelPKfS0_Pfiii,@"STO_CUDA_ENTRY STV_DEFAULT"
_Z14mat_mul_kernelPKfS0_Pfiii:
.text._Z14mat_mul_kernelPKfS0_Pfiii:
[----:B------:R-:W-:Y:S01]  /*0000*/  LDC R1, c[0x0][0x37c] ;  /* 0x0000df00ff017b82 */ /* 0x000fe20000000800 */
[----:B------:R-:W0:Y:S01]  /*0010*/  S2R R0, SR_CTAID.X ;  /* 0x0000000000007919 */ /* 0x000e220000002500 */
[----:B------:R-:W1:Y:S06]  /*0020*/  LDCU UR4, c[0x0][0x364] ;  /* 0x00006c80ff0477ac */ /* 0x000e6c0008000800 */
[----:B------:R-:W2:Y:S01]  /*0030*/  LDC R17, c[0x0][0x3a0] ;  /* 0x0000e800ff117b82 */ /* 0x000ea20000000800 */
[----:B------:R-:W0:Y:S01]  /*0040*/  S2R R5, SR_TID.X ;  /* 0x0000000000057919 */ /* 0x000e220000002100 */
[----:B------:R-:W0:Y:S01]  /*0050*/  LDCU UR5, c[0x0][0x360] ;  /* 0x00006c00ff0577ac */ /* 0x000e220008000800 */
[----:B------:R-:W1:Y:S01]  /*0060*/  S2R R16, SR_CTAID.Y ;  /* 0x0000000000107919 */ /* 0x000e620000002600 */
[----:B------:R-:W3:Y:S01]  /*0070*/  LDCU UR6, c[0x0][0x398] ;  /* 0x00007300ff0677ac */ /* 0x000ee20008000800 */
[----:B------:R-:W1:Y:S01]  /*0080*/  S2R R3, SR_TID.Y ;  /* 0x0000000000037919 */ /* 0x000e620000002200 */
[----:B0-----:R-:W-:-:S05]  /*0090*/  IMAD R0, R0, UR5, R5 ;  /* 0x0000000500007c24 */ /* 0x001fca000f8e0205 */
[----:B--2---:R-:W-:Y:S01]  /*00a0*/  ISETP.GE.AND P0, PT, R0, R17, PT ;  /* 0x000000110000720c */ /* 0x004fe20003f06270 */
[----:B-1----:R-:W-:-:S05]  /*00b0*/  IMAD R16, R16, UR4, R3 ;  /* 0x0000000410107c24 */ /* 0x002fca000f8e0203 */
[----:B---3--:R-:W-:-:S13]  /*00c0*/  ISETP.GE.OR P0, PT, R16, UR6, P0 ;  /* 0x0000000610007c0c */ /* 0x008fda0008706670 */
[----:B------:R-:W-:Y:S05]  /*00d0*/  @P0 EXIT ;  /* 0x000000000000094d */ /* 0x000fea0003800000 */
[----:B------:R-:W0:Y:S01]  /*00e0*/  LDC R19, c[0x0][0x39c] ;  /* 0x0000e700ff137b82 */ /* 0x000e220000000800 */
[----:B------:R-:W1:Y:S01]  /*00f0*/  LDCU.64 UR4, c[0x0][0x358] ;  /* 0x00006b00ff0477ac */ /* 0x000e620008000a00 */
[----:B------:R-:W-:Y:S01]  /*0100*/  HFMA2 R24, -RZ, RZ, 0, 0 ;  /* 0x00000000ff187431 */ /* 0x000fe200000001ff */
[----:B0-----:R-:W-:-:S13]  /*0110*/  ISETP.GE.AND P0, PT, R19, 0x1, PT ;  /* 0x000000011300780c */ /* 0x001fda0003f06270 */
[----:B-1----:R-:W-:Y:S05]  /*0120*/  @!P0 BRA `(.L_x_5) ;  /* 0x0000000400e08947 */ /* 0x002fea0003800000 */
[C---:B------:R-:W-:Y:S01]  /*0130*/  ISETP.GE.U32.AND P1, PT, R19.reuse, 0x8, PT ;  /* 0x000000081300780c */ /* 0x040fe20003f26070 */
[----:B------:R-:W-:Y:S01]  /*0140*/  IMAD R20, R16, R19, RZ ;  /* 0x0000001310147224 */ /* 0x000fe200078e02ff */
[----:B------:R-:W-:Y:S02]  /*0150*/  LOP3.LUT R27, R19, 0x7, RZ, 0xc0, !PT ;  /* 0x00000007131b7812 */ /* 0x000fe400078ec0ff */
[----:B------:R-:W-:Y:S02]  /*0160*/  MOV R24, RZ ;  /* 0x000000ff00187202 */ /* 0x000fe40000000f00 */
[----:B------:R-:W-:Y:S02]  /*0170*/  ISETP.NE.AND P0, PT, R27, RZ, PT ;  /* 0x000000ff1b00720c */ /* 0x000fe40003f05270 */
[----:B------:R-:W-:-:S05]  /*0180*/  MOV R21, RZ ;  /* 0x000000ff00157202 */ /* 0x000fca0000000f00 */
[----:B------:R-:W-:Y:S06]  /*0190*/  @!P1 BRA `(.L_x_6) ;  /* 0x0000000000c49947 */ /* 0x000fec0003800000 */
[----:B------:R-:W0:Y:S01]  /*01a0*/  LDC.64 R2, c[0x0][0x380] ;  /* 0x0000e000ff027b82 */ /* 0x000e220000000a00 */
[----:B------:R-:W-:Y:S02]  /*01b0*/  LOP3.LUT R21, R19, 0x7ffffff8, RZ, 0xc0, !PT ;  /* 0x7ffffff813157812 */ /* 0x000fe400078ec0ff */
[----:B------:R-:W-:Y:S02]  /*01c0*/  MOV R24, RZ ;  /* 0x000000ff00187202 */ /* 0x000fe40000000f00 */
[----:B------:R-:W-:Y:S02]  /*01d0*/  MOV R18, R0 ;  /* 0x0000000000127202 */ /* 0x000fe40000000f00 */
[----:B------:R-:W-:Y:S01]  /*01e0*/  IADD3 R22, PT, PT, -R21, RZ, RZ ;  /* 0x000000ff15167210 */ /* 0x000fe20007ffe1ff */
[----:B0-----:R-:W-:-:S03]  /*01f0*/  IMAD.WIDE.U32 R2, R20, 0x4, R2 ;  /* 0x0000000414027825 */ /* 0x001fc600078e0002 */
[----:B------:R-:W-:-:S04]  /*0200*/  IADD3 R4, P1, PT, R2, 0x10, RZ ;  /* 0x0000001002047810 */ /* 0x000fc80007f3e0ff */
[----:B------:R-:W-:-:S09]  /*0210*/  IADD3.X R5, PT, PT, RZ, R3, RZ, P1, !PT ;  /* 0x00000003ff057210 */ /* 0x000fd20000ffe4ff */
.L_x_7:
[----:B------:R-:W0:Y:S01]  /*0220*/  LDC.64 R14, c[0x0][0x388] ;  /* 0x0000e200ff0e7b82 */ /* 0x000e220000000a00 */
[----:B------:R-:W-:Y:S02]  /*0230*/  MOV R2, R4 ;  /* 0x0000000400027202 */ /* 0x000fe40000000f00 */
[----:B------:R-:W-:-:S05]  /*0240*/  MOV R3, R5 ;  /* 0x0000000500037202 */ /* 0x000fca0000000f00 */
[----:B------:R-:W2:Y:S04]  /*0250*/  LDG.E R25, desc[UR4][R2.64+-0x10] ;  /* 0xfffff00402197981 */ /* 0x000ea8000c1e1900 */
[----:B------:R-:W3:Y:S04]  /*0260*/  LDG.E R23, desc[UR4][R2.64+-0xc] ;  /* 0xfffff40402177981 */ /* 0x000ee8000c1e1900 */
[----:B------:R-:W4:Y:S04]  /*0270*/  LDG.E R29, desc[UR4][R2.64+-0x8] ;  /* 0xfffff804021d7981 */ /* 0x000f28000c1e1900 */
[----:B------:R-:W5:Y:S01]  /*0280*/  LDG.E R28, desc[UR4][R2.64+-0x4] ;  /* 0xfffffc04021c7981 */ /* 0x000f62000c1e1900 */
[----:B0-----:R-:W-:-:S05]  /*0290*/  IMAD.WIDE R14, R18, 0x4, R14 ;  /* 0x00000004120e7825 */ /* 0x001fca00078e020e */
[----:B------:R0:W2:Y:S01]  /*02a0*/  LDG.E R26, desc[UR4][R14.64] ;  /* 0x000000040e1a7981 */ /* 0x0000a2000c1e1900 */
[----:B------:R-:W-:-:S04]  /*02b0*/  IMAD.WIDE R12, R17, 0x4, R14 ;  /* 0x00000004110c7825 */ /* 0x000fc800078e020e */
[C---:B------:R-:W-:Y:S02]  /*02c0*/  IMAD.WIDE R4, R17.reuse, 0x4, R12 ;  /* 0x0000000411047825 */ /* 0x040fe400078e020c */
[----:B------:R-:W3:Y:S02]  /*02d0*/  LDG.E R12, desc[UR4][R12.64] ;  /* 0x000000040c0c7981 */ /* 0x000ee4000c1e1900 */
[C---:B------:R-:W-:Y:S02]  /*02e0*/  IMAD.WIDE R8, R17.reuse, 0x4, R4 ;  /* 0x0000000411087825 */ /* 0x040fe400078e0204 */
[----:B------:R-:W4:Y:S02]  /*02f0*/  LDG.E R4, desc[UR4][R4.64] ;  /* 0x0000000404047981 */ /* 0x000f24000c1e1900 */
[C---:B------:R-:W-:Y:S02]  /*0300*/  IMAD.WIDE R6, R17.reuse, 0x4, R8 ;  /* 0x0000000411067825 */ /* 0x040fe400078e0208 */
[----:B------:R-:W5:Y:S02]  /*0310*/  LDG.E R8, desc[UR4][R8.64] ;  /* 0x0000000408087981 */ /* 0x000f64000c1e1900 */
[----:B------:R-:W-:-:S02]  /*0320*/  IMAD.WIDE R10, R17, 0x4, R6 ;  /* 0x00000004110a7825 */ /* 0x000fc400078e0206 */
[----:B------:R-:W5:Y:S04]  /*0330*/  LDG.E R5, desc[UR4][R2.64] ;  /* 0x0000000402057981 */ /* 0x000f68000c1e1900 */
[----:B------:R-:W5:Y:S01]  /*0340*/  LDG.E R6, desc[UR4][R6.64] ;  /* 0x0000000406067981 */ /* 0x000f62000c1e1900 */
[----:B0-----:R-:W-:-:S03]  /*0350*/  IMAD.WIDE R14, R17, 0x4, R10 ;  /* 0x00000004110e7825 */ /* 0x001fc600078e020a */
[----:B------:R-:W5:Y:S04]  /*0360*/  LDG.E R10, desc[UR4][R10.64] ;  /* 0x000000040a0a7981 */ /* 0x000f68000c1e1900 */
[----:B------:R-:W5:Y:S04]  /*0370*/  LDG.E R13, desc[UR4][R14.64] ;  /* 0x000000040e0d7981 */ /* 0x000f68000c1e1900 */
[----:B------:R-:W5:Y:S04]  /*0380*/  LDG.E R7, desc[UR4][R2.64+0x4] ;  /* 0x0000040402077981 */ /* 0x000f68000c1e1900 */
[----:B------:R-:W5:Y:S01]  /*0390*/  LDG.E R9, desc[UR4][R2.64+0xc] ;  /* 0x00000c0402097981 */ /* 0x000f62000c1e1900 */
[----:B--2---:R-:W-:Y:S01]  /*03a0*/  FFMA R26, R25, R26, R24 ;  /* 0x0000001a191a7223 */ /* 0x004fe20000000018 */
[----:B------:R-:W-:-:S02]  /*03b0*/  IMAD.WIDE R24, R17, 0x4, R14 ;  /* 0x0000000411187825 */ /* 0x000fc400078e020e */
[----:B------:R-:W2:Y:S04]  /*03c0*/  LDG.E R14, desc[UR4][R2.64+0x8] ;  /* 0x00000804020e7981 */ /* 0x000ea8000c1e1900 */
[----:B------:R-:W2:Y:S01]  /*03d0*/  LDG.E R24, desc[UR4][R24.64] ;  /* 0x0000000418187981 */ /* 0x000ea2000c1e1900 */
[----:B---3--:R-:W-:Y:S01]  /*03e0*/  FFMA R12, R23, R12, R26 ;  /* 0x0000000c170c7223 */ /* 0x008fe2000000001a */
[----:B------:R-:W-:-:S03]  /*03f0*/  IADD3 R22, PT, PT, R22, 0x8, RZ ;  /* 0x0000000816167810 */ /* 0x000fc60007ffe0ff */
[----:B----4-:R-:W-:Y:S01]  /*0400*/  FFMA R29, R29, R4, R12 ;  /* 0x000000041d1d7223 */ /* 0x010fe2000000000c */
[----:B------:R-:W-:-:S03]  /*0410*/  ISETP.NE.AND P1, PT, R22, RZ, PT ;  /* 0x000000ff1600720c */ /* 0x000fc60003f25270 */
[----:B-----5:R-:W-:Y:S01]  /*0420*/  FFMA R8, R28, R8, R29 ;  /* 0x000000081c087223 */ /* 0x020fe2000000001d */
[----:B------:R-:W-:-:S03]  /*0430*/  IADD3 R4, P2, PT, R2, 0x20, RZ ;  /* 0x0000002002047810 */ /* 0x000fc60007f5e0ff */
[----:B------:R-:W-:Y:S01]  /*0440*/  FFMA R6, R5, R6, R8 ;  /* 0x0000000605067223 */ /* 0x000fe20000000008 */
[----:B------:R-:W-:Y:S02]  /*0450*/  IADD3.X R5, PT, PT, RZ, R3, RZ, P2, !PT ;  /* 0x00000003ff057210 */ /* 0x000fe400017fe4ff */
[----:B------:R-:W-:Y:S01]  /*0460*/  LEA R18, R17, R18, 0x3 ;  /* 0x0000001211127211 */ /* 0x000fe200078e18ff */
[----:B------:R-:W-:-:S04]  /*0470*/  FFMA R7, R7, R10, R6 ;  /* 0x0000000a07077223 */ /* 0x000fc80000000006 */
[----:B--2---:R-:W-:-:S04]  /*0480*/  FFMA R14, R14, R13, R7 ;  /* 0x0000000d0e0e7223 */ /* 0x004fc80000000007 */
[----:B------:R-:W-:Y:S01]  /*0490*/  FFMA R24, R9, R24, R14 ;  /* 0x0000001809187223 */ /* 0x000fe2000000000e */
[----:B------:R-:W-:Y:S06]  /*04a0*/  @P1 BRA `(.L_x_7) ;  /* 0xfffffffc005c1947 */ /* 0x000fec000383ffff */
.L_x_6:
[----:B------:R-:W-:Y:S05]  /*04b0*/  @!P0 BRA `(.L_x_5) ;  /* 0x0000000000fc8947 */ /* 0x000fea0003800000 */
[----:B------:R-:W-:Y:S02]  /*04c0*/  ISETP.GE.U32.AND P1, PT, R27, 0x4, PT ;  /* 0x000000041b00780c */ /* 0x000fe40003f26070 */
[----:B------:R-:W-:-:S04]  /*04d0*/  LOP3.LUT R14, R19, 0x3, RZ, 0xc0, !PT ;  /* 0x00000003130e7812 */ /* 0x000fc800078ec0ff */
[----:B------:R-:W-:-:S07]  /*04e0*/  ISETP.NE.AND P0, PT, R14, RZ, PT ;  /* 0x000000ff0e00720c */ /* 0x000fce0003f05270 */
[----:B------:R-:W-:Y:S06]  /*04f0*/  @!P1 BRA `(.L_x_8) ;  /* 0x00000000006c9947 */ /* 0x000fec0003800000 */
[----:B------:R-:W0:Y:S01]  /*0500*/  LDC.64 R4, c[0x0][0x388] ;  /* 0x0000e200ff047b82 */ /* 0x000e220000000a00 */
[----:B------:R-:W1:Y:S01]  /*0510*/  LDCU.64 UR6, c[0x0][0x380] ;  /* 0x00007000ff0677ac */ /* 0x000e620008000a00 */
[----:B------:R-:W-:Y:S01]  /*0520*/  IMAD R7, R21, R17, R0 ;  /* 0x0000001115077224 */ /* 0x000fe200078e0200 */
[CC--:B------:R-:W-:Y:S02]  /*0530*/  IADD3 R3, PT, PT, R20.reuse, R21.reuse, RZ ;  /* 0x0000001514037210 */ /* 0x0c0fe40007ffe0ff */
[----:B------:R-:W-:-:S03]  /*0540*/  IADD3 R8, P1, PT, R20, R21, RZ ;  /* 0x0000001514087210 */ /* 0x000fc60007f3e0ff */
[----:B------:R-:W2:Y:S01]  /*0550*/  LDC.64 R12, c[0x0][0x380] ;  /* 0x0000e000ff0c7b82 */ /* 0x000ea20000000a00 */
[----:B0-----:R-:W-:-:S04]  /*0560*/  IMAD.WIDE R4, R7, 0x4, R4 ;  /* 0x0000000407047825 */ /* 0x001fc800078e0204 */
[----:B------:R-:W-:Y:S02]  /*0570*/  IMAD.WIDE R6, R17, 0x4, R4 ;  /* 0x0000000411067825 */ /* 0x000fe400078e0204 */
[----:B------:R-:W3:Y:S02]  /*0580*/  LDG.E R4, desc[UR4][R4.64] ;  /* 0x0000000404047981 */ /* 0x000ee4000c1e1900 */
[----:B--2---:R-:W-:Y:S01]  /*0590*/  IMAD.WIDE.U32 R12, R3, 0x4, R12 ;  /* 0x00000004030c7825 */ /* 0x004fe200078e000c */
[----:B------:R-:W-:Y:S02]  /*05a0*/  IADD3.X R3, PT, PT, RZ, RZ, RZ, P1, !PT ;  /* 0x000000ffff037210 */ /* 0x000fe40000ffe4ff */
[----:B-1----:R-:W-:-:S03]  /*05b0*/  LEA R2, P1, R8, UR6, 0x2 ;  /* 0x0000000608027c11 */ /* 0x002fc6000f8210ff */
[----:B------:R-:W3:Y:S01]  /*05c0*/  LDG.E R13, desc[UR4][R12.64] ;  /* 0x000000040c0d7981 */ /* 0x000ee2000c1e1900 */
[----:B------:R-:W-:Y:S01]  /*05d0*/  LEA.HI.X R3, R8, UR7, R3, 0x2, P1 ;  /* 0x0000000708037c11 */ /* 0x000fe200088f1403 */
[C---:B------:R-:W-:Y:S02]  /*05e0*/  IMAD.WIDE R8, R17.reuse, 0x4, R6 ;  /* 0x0000000411087825 */ /* 0x040fe400078e0206 */
[----:B------:R-:W2:Y:S04]  /*05f0*/  LDG.E R6, desc[UR4][R6.64] ;  /* 0x0000000406067981 */ /* 0x000ea8000c1e1900 */
[----:B------:R-:W2:Y:S01]  /*0600*/  LDG.E R15, desc[UR4][R2.64+0x4] ;  /* 0x00000404020f7981 */ /* 0x000ea2000c1e1900 */
[----:B------:R-:W-:-:S03]  /*0610*/  IMAD.WIDE R10, R17, 0x4, R8 ;  /* 0x00000004110a7825 */ /* 0x000fc600078e0208 */
[----:B------:R-:W4:Y:S04]  /*0620*/  LDG.E R22, desc[UR4][R8.64] ;  /* 0x0000000408167981 */ /* 0x000f28000c1e1900 */
[----:B------:R-:W4:Y:S04]  /*0630*/  LDG.E R18, desc[UR4][R2.64+0x8] ;  /* 0x0000080402127981 */ /* 0x000f28000c1e1900 */
[----:B------:R-:W5:Y:S04]  /*0640*/  LDG.E R26, desc[UR4][R2.64+0xc] ;  /* 0x00000c04021a7981 */ /* 0x000f68000c1e1900 */
[----:B------:R-:W5:Y:S01]  /*0650*/  LDG.E R10, desc[UR4][R10.64] ;  /* 0x000000040a0a7981 */ /* 0x000f62000c1e1900 */
[----:B------:R-:W-:Y:S01]  /*0660*/  IADD3 R21, PT, PT, R21, 0x4, RZ ;  /* 0x0000000415157810 */ /* 0x000fe20007ffe0ff */
[----:B---3--:R-:W-:-:S04]  /*0670*/  FFMA R24, R13, R4, R24 ;  /* 0x000000040d187223 */ /* 0x008fc80000000018 */
[----:B--2---:R-:W-:-:S04]  /*0680*/  FFMA R15, R15, R6, R24 ;  /* 0x000000060f0f7223 */ /* 0x004fc80000000018 */
[----:B----4-:R-:W-:-:S04]  /*0690*/  FFMA R15, R18, R22, R15 ;  /* 0x00000016120f7223 */ /* 0x010fc8000000000f */
[----:B-----5:R-:W-:-:S07]  /*06a0*/  FFMA R24, R26, R10, R15 ;  /* 0x0000000a1a187223 */ /* 0x020fce000000000f */
.L_x_8:
[----:B------:R-:W-:Y:S05]  /*06b0*/  @!P0 BRA `(.L_x_5) ;  /* 0x00000000007c8947 */ /* 0x000fea0003800000 */
[----:B------:R-:W-:Y:S01]  /*06c0*/  ISETP.NE.AND P1, PT, R14, 0x1, PT ;  /* 0x000000010e00780c */ /* 0x000fe20003f25270 */
[----:B------:R-:W0:Y:S01]  /*06d0*/  LDC.64 R10, c[0x0][0x380] ;  /* 0x0000e000ff0a7b82 */ /* 0x000e220000000a00 */
[----:B------:R-:W-:-:S04]  /*06e0*/  LOP3.LUT R19, R19, 0x1, RZ, 0xc0, !PT ;  /* 0x0000000113137812 */ /* 0x000fc800078ec0ff */
[----:B------:R-:W-:-:S03]  /*06f0*/  ISETP.NE.U32.AND P0, PT, R19, 0x1, PT ;  /* 0x000000011300780c */ /* 0x000fc60003f05070 */
[----:B------:R-:W1:Y:S04]  /*0700*/  LDC.64 R8, c[0x0][0x388] ;  /* 0x0000e200ff087b82 */ /* 0x000e680000000a00 */
[CC--:B------:R-:W-:Y:S02]  /*0710*/  @P1 IADD3 R13, PT, PT, R20.reuse, R21.reuse, RZ ;  /* 0x00000015140d1210 */ /* 0x0c0fe40007ffe0ff */
[----:B------:R-:W-:Y:S02]  /*0720*/  @P1 IADD3 R12, P2, PT, R20, R21, RZ ;  /* 0x00000015140c1210 */ /* 0x000fe40007f5e0ff */
[----:B------:R-:W2:Y:S02]  /*0730*/  @P1 LDC.64 R2, c[0x0][0x380] ;  /* 0x0000e000ff021b82 */ /* 0x000ea40000000a00 */
[----:B------:R-:W-:-:S06]  /*0740*/  @P1 IADD3.X R14, PT, PT, RZ, RZ, RZ, P2, !PT ;  /* 0x000000ffff0e1210 */ /* 0x000fcc00017fe4ff */
[----:B------:R-:W3:Y:S01]  /*0750*/  LDC.64 R4, c[0x0][0x380] ;  /* 0x0000e000ff047b82 */ /* 0x000ee20000000a00 */
[----:B0-----:R-:W-:-:S04]  /*0760*/  @P1 IMAD.WIDE.U32 R10, R13, 0x4, R10 ;  /* 0x000000040d0a1825 */ /* 0x001fc800078e000a */
[C---:B------:R-:W-:Y:S01]  /*0770*/  @P1 IMAD R13, R21.reuse, R17, R0 ;  /* 0x00000011150d1224 */ /* 0x040fe200078e0200 */
[----:B------:R-:W-:Y:S01]  /*0780*/  @P1 IADD3 R21, PT, PT, R21, 0x2, RZ ;  /* 0x0000000215151810 */ /* 0x000fe20007ffe0ff */
[----:B------:R-:W4:Y:S01]  /*0790*/  @P1 LDG.E R11, desc[UR4][R10.64] ;  /* 0x000000040a0b1981 */ /* 0x000f22000c1e1900 */
[----:B------:R-:W0:Y:S01]  /*07a0*/  LDC.64 R6, c[0x0][0x388] ;  /* 0x0000e200ff067b82 */ /* 0x000e220000000a00 */
[----:B-1----:R-:W-:Y:S01]  /*07b0*/  @P1 IMAD.WIDE R8, R13, 0x4, R8 ;  /* 0x000000040d081825 */ /* 0x002fe200078e0208 */
[----:B------:R-:W-:Y:S02]  /*07c0*/  @!P0 IADD3 R15, PT, PT, R20, R21, RZ ;  /* 0x00000015140f8210 */ /* 0x000fe40007ffe0ff */
[----:B--2---:R-:W-:Y:S01]  /*07d0*/  @P1 LEA R2, P2, R12, R2, 0x2 ;  /* 0x000000020c021211 */ /* 0x004fe200078410ff */
[----:B------:R-:W-:-:S03]  /*07e0*/  @!P0 IMAD R21, R21, R17, R0 ;  /* 0x0000001115158224 */ /* 0x000fc600078e0200 */
[----:B------:R-:W-:Y:S01]  /*07f0*/  @P1 LEA.HI.X R3, R12, R3, R14, 0x2, P2 ;  /* 0x000000030c031211 */ /* 0x000fe200010f140e */
[----:B------:R-:W-:Y:S01]  /*0800*/  @P1 IMAD.WIDE R12, R17, 0x4, R8 ;  /* 0x00000004110c1825 */ /* 0x000fe200078e0208 */
[----:B------:R-:W4:Y:S03]  /*0810*/  @P1 LDG.E R14, desc[UR4][R8.64] ;  /* 0x00000004080e1981 */ /* 0x000f26000c1e1900 */
[----:B---3--:R-:W-:Y:S01]  /*0820*/  @!P0 IMAD.WIDE.U32 R4, R15, 0x4, R4 ;  /* 0x000000040f048825 */ /* 0x008fe200078e0004 */
[----:B------:R-:W2:Y:S04]  /*0830*/  @P1 LDG.E R2, desc[UR4][R2.64+0x4] ;  /* 0x0000040402021981 */ /* 0x000ea8000c1e1900 */
[----:B------:R-:W2:Y:S01]  /*0840*/  @P1 LDG.E R12, desc[UR4][R12.64] ;  /* 0x000000040c0c1981 */ /* 0x000ea2000c1e1900 */
[----:B0-----:R-:W-:-:S03]  /*0850*/  @!P0 IMAD.WIDE R6, R21, 0x4, R6 ;  /* 0x0000000415068825 */ /* 0x001fc600078e0206 */
[----:B------:R-:W3:Y:S04]  /*0860*/  @!P0 LDG.E R5, desc[UR4][R4.64] ;  /* 0x0000000404058981 */ /* 0x000ee8000c1e1900 */
[----:B------:R-:W3:Y:S01]  /*0870*/  @!P0 LDG.E R6, desc[UR4][R6.64] ;  /* 0x0000000406068981 */ /* 0x000ee2000c1e1900 */
[----:B----4-:R-:W-:-:S04]  /*0880*/  @P1 FFMA R11, R11, R14, R24 ;  /* 0x0000000e0b0b1223 */ /* 0x010fc80000000018 */
[----:B--2---:R-:W-:-:S04]  /*0890*/  @P1 FFMA R24, R2, R12, R11 ;  /* 0x0000000c02181223 */ /* 0x004fc8000000000b */
[----:B---3--:R-:W-:-:S07]  /*08a0*/  @!P0 FFMA R24, R5, R6, R24 ;  /* 0x0000000605188223 */ /* 0x008fce0000000018 */
.L_x_5:
[----:B------:R-:W0:Y:S01]  /*08b0*/  LDC.64 R2, c[0x0][0x390] ;  /* 0x0000e400ff027b82 */ /* 0x000e220000000a00 */
[----:B------:R-:W-:-:S04]  /*08c0*/  IMAD R17, R16, R17, R0 ;  /* 0x0000001110117224 */ /* 0x000fc800078e0200 */
[----:B0-----:R-:W-:-:S05]  /*08d0*/  IMAD.WIDE R2, R17, 0x4, R2 ;  /* 0x0000000411027825 */ /* 0x001fca00078e0202 */
[----:B------:R-:W-:Y:S01]  /*08e0*/  STG.E desc[UR4][R2.64], R24 ;  /* 0x0000001802007986 */ /* 0x000fe2000c101904 */
[----:B------:R-:W-:Y:S05]  /*08f0*/  EXIT ;  /* 0x000000000000794d */ /* 0x000fea0003800000 */
.L_x_9:
        /* <DEDUP_REMOVED lines=16> */
.L_x_11:


//--------------------- .nv.global.init           --------------------------
	.section	.nv.global.init,"aw",@progbits
.nv.global.init:
	.type		$str$2,@object
	.size		$str$2,($str - $str$2)
$str$2:
        /*0000*/ 	.byte	0x54, 0x49, 0x4c, 0x45, 0x5f, 0x53, 0x49, 0x5a, 0x45, 0x20, 0x3d, 0x3d, 0x20, 0x62, 0x6c, 0x6f
        /*0010*/ 	.byte	0x63, 0x6b, 0x44, 0x69, 0x6d, 0x2e, 0x79, 0x00
	.type		$str,@object
	.size		$str,($str$1 - $str)
$str:
        /*0018*/ 	.byte	0x54, 0x49, 0x4c, 0x45, 0x5f, 0x53, 0x49, 0x5a, 0x45, 0x20, 0x3d, 0x3d, 0x20, 0x62, 0x6c, 0x6f
        /*0028*/ 	.byte	0x63, 0x6b, 0x44, 0x69, 0x6d, 0x2e, 0x78, 0x00
	.type		$str$1,@object
	.size		$str$1,(__unnamed_1 - $str$1)
$str$1:
        /*0030*/ 	.byte	0x2f, 0x74, 0x6d, 0x70, 0x2f, 0x73, 0x61, 0x73, 0x73, 0x5f, 0x63, 0x75, 0x5f, 0x33, 0x72, 0x64
        /*0040*/ 	.byte	0x6c, 0x67, 0x63, 0x39, 0x72, 0x2f, 0x6b, 0x2e, 0x63, 0x75, 0x00
	.type		__unnamed_1,@object
	.size		__unnamed_1,(.L_0 - __unnamed_1)
__unnamed_1:
        /*004b*/ 	.byte	0x76, 0x6f, 0x69, 0x64, 0x20, 0x74, 0x69, 0x6c, 0x65, 0x64, 0x5f, 0x6d, 0x61, 0x74, 0x5f, 0x6d
        /*005b*/ 	.byte	0x75, 0x6c, 0x5f, 0x6b, 0x65, 0x72, 0x6e, 0x65, 0x6c, 0x28, 0x63, 0x6f, 0x6e, 0x73, 0x74, 0x20
        /*006b*/ 	.byte	0x66, 0x6c, 0x6f, 0x61, 0x74, 0x20, 0x2a, 0x2c, 0x20, 0x63, 0x6f, 0x6e, 0x73, 0x74, 0x20, 0x66
        /*007b*/ 	.byte	0x6c, 0x6f, 0x61, 0x74, 0x20, 0x2a, 0x2c, 0x20, 0x66, 0x6c, 0x6f, 0x61, 0x74, 0x20, 0x2a, 0x2c
        /*008b*/ 	.byte	0x20, 0x69, 0x6e, 0x74, 0x2c, 0x20, 0x69, 0x6e, 0x74, 0x2c, 0x20, 0x69, 0x6e, 0x74, 0x29, 0x00
.L_0:


//--------------------- .nv.shared._Z20tiled_mat_mul_kernelPKfS0_Pfiii --------------------------
	.section	.nv.shared._Z20tiled_mat_mul_kernelPKfS0_Pfiii,"aw",@nobits
	.sectionflags	@""
	.align	4
.nv.shared._Z20tiled_mat_mul_kernelPKfS0_Pfiii:
	.zero		9216


//--------------------- .nv.shared.reserved.0     --------------------------
	.section	.nv.shared.reserved.0,"aw",@nobits
	.weak		__nv_reservedSMEM_offset_0_alias
	.size		__nv_reservedSMEM_offset_0_alias, 0, 64
	.other		__nv_reservedSMEM_offset_0_alias,@"STO_CUDA_RESERVED_SHARED STV_DEFAULT"
__nv_reservedSMEM_offset_0_alias:
	.zero		0
	.zero		64


//--------------------- .nv.constant0._Z20tiled_mat_mul_kernelPKfS0_Pfiii --------------------------
	.section	.nv.constant0._Z20tiled_mat_mul_kernelPKfS0_Pfiii,"a",@progbits
	.sectionflags	@""
	.align	4
.nv.constant0._Z20tiled_mat_mul_kernelPKfS0_Pfiii:
	.zero		932


//--------------------- .nv.constant0._Z14mat_mul_kernelPKfS0_Pfiii --------------------------
	.section	.nv.constant0._Z14mat_mul_kernelPKfS0_Pfiii,"a",@progbits
	.sectionflags	@""
	.align	4
.nv.constant0._Z14mat_mul_kernelPKfS0_Pfiii:
	.zero		932


//--------------------- SYMBOLS --------------------------

	.type		.nv.reservedSmem.offset0,@object
	.size		.nv.reservedSmem.offset0,0x4
	.type		.nv.reservedSmem.cap,@object
	.size		.nv.reservedSmem.cap,0x4
	.type		__assertfail,@function
